	.headerflags	@"EF_CUDA_TEXMODE_UNIFIED EF_CUDA_64BIT_ADDRESS EF_CUDA_ACCELERATORS EF_CUDA_SM90 EF_CUDA_VIRTUAL_SM(EF_CUDA_SM90)"
	.elftype	@"ET_EXEC"


//--------------------- .nv.info                  --------------------------
	.section	.nv.info,"",@"SHT_CUDA_INFO"
	.align	4


	//----- nvinfo : EIATTR_REGCOUNT
	.align		4
        /*0000*/ 	.byte	0x04, 0x2f
        /*0002*/ 	.short	(.L_1 - .L_0)
	.align		4
.L_0:
        /*0004*/ 	.word	index@(triton_mm)
        /*0008*/ 	.word	0x000000cb


	//----- nvinfo : EIATTR_MIN_STACK_SIZE
	.align		4
.L_1:
        /*000c*/ 	.byte	0x04, 0x12
        /*000e*/ 	.short	(.L_3 - .L_2)
	.align		4
.L_2:
        /*0010*/ 	.word	index@(triton_mm)
        /*0014*/ 	.word	0x00000000


	//----- nvinfo : EIATTR_FRAME_SIZE
	.align		4
.L_3:
        /*0018*/ 	.byte	0x04, 0x11
        /*001a*/ 	.short	(.L_5 - .L_4)
	.align		4
.L_4:
        /*001c*/ 	.word	index@(triton_mm)
        /*0020*/ 	.word	0x00000000


	//----- nvinfo : EIATTR_MIN_STACK_SIZE
	.align		4
.L_5:
        /*0024*/ 	.byte	0x04, 0x12
        /*0026*/ 	.short	(.L_7 - .L_6)
	.align		4
.L_6:
        /*0028*/ 	.word	index@(triton_mm)
        /*002c*/ 	.word	0x00000000
.L_7:


//--------------------- .nv.info.triton_mm        --------------------------
	.section	.nv.info.triton_mm,"",@"SHT_CUDA_INFO"
	.sectionflags	@""
	.align	4


	//----- nvinfo : EIATTR_CUDA_API_VERSION
	.align		4
        /*0000*/ 	.byte	0x04, 0x37
        /*0002*/ 	.short	(.L_9 - .L_8)
.L_8:
        /*0004*/ 	.word	0x0000007c


	//----- nvinfo : EIATTR_KPARAM_INFO
	.align		4
.L_9:
        /*0008*/ 	.byte	0x04, 0x17
        /*000a*/ 	.short	(.L_11 - .L_10)
.L_10:
        /*000c*/ 	.word	0x00000000
        /*0010*/ 	.short	0x0005
        /*0012*/ 	.short	0x0024
        /*0014*/ 	.byte	0x00, 0xf0, 0x11, 0x00


	//----- nvinfo : EIATTR_KPARAM_INFO
	.align		4
.L_11:
        /*0018*/ 	.byte	0x04, 0x17
        /*001a*/ 	.short	(.L_13 - .L_12)
.L_12:
        /*001c*/ 	.word	0x00000000
        /*0020*/ 	.short	0x0004
        /*0022*/ 	.short	0x0020
        /*0024*/ 	.byte	0x00, 0xf0, 0x11, 0x00


	//----- nvinfo : EIATTR_KPARAM_INFO
	.align		4
.L_13:
        /*0028*/ 	.byte	0x04, 0x17
        /*002a*/ 	.short	(.L_15 - .L_14)
.L_14:
        /*002c*/ 	.word	0x00000000
        /*0030*/ 	.short	0x0003
        /*0032*/ 	.short	0x0018
        /*0034*/ 	.byte	0x00, 0xf0, 0x21, 0x00


	//----- nvinfo : EIATTR_KPARAM_INFO
	.align		4
.L_15:
        /*0038*/ 	.byte	0x04, 0x17
        /*003a*/ 	.short	(.L_17 - .L_16)
.L_16:
        /*003c*/ 	.word	0x00000000
        /*0040*/ 	.short	0x0002
        /*0042*/ 	.short	0x0010
        /*0044*/ 	.byte	0x00, 0xf0, 0x21, 0x00


	//----- nvinfo : EIATTR_KPARAM_INFO
	.align		4
.L_17:
        /*0048*/ 	.byte	0x04, 0x17
        /*004a*/ 	.short	(.L_19 - .L_18)
.L_18:
        /*004c*/ 	.word	0x00000000
        /*0050*/ 	.short	0x0001
        /*0052*/ 	.short	0x0008
        /*0054*/ 	.byte	0x00, 0xf0, 0x21, 0x00


	//----- nvinfo : EIATTR_KPARAM_INFO
	.align		4
.L_19:
        /*0058*/ 	.byte	0x04, 0x17
        /*005a*/ 	.short	(.L_21 - .L_20)
.L_20:
        /*005c*/ 	.word	0x00000000
        /*0060*/ 	.short	0x0000
        /*0062*/ 	.short	0x0000
        /*0064*/ 	.byte	0x00, 0xf0, 0x21, 0x00


	//----- nvinfo : EIATTR_SPARSE_MMA_MASK
	.align		4
.L_21:
        /*0068*/ 	.byte	0x03, 0x50
        /*006a*/ 	.short	0x0000


	//----- nvinfo : EIATTR_MAXREG_COUNT
	.align		4
        /*006c*/ 	.byte	0x03, 0x1b
        /*006e*/ 	.short	0x00ff


	//----- nvinfo : EIATTR_COOP_GROUP_MASK_REGIDS
	.align		4
        /*0070*/ 	.byte	0x04, 0x29
        /*0072*/ 	.short	(.L_23 - .L_22)


	//   ....[0]....
.L_22:
        /*0074*/ 	.word	0xffffffff


	//----- nvinfo : EIATTR_COOP_GROUP_INSTR_OFFSETS
	.align		4
.L_23:
        /*0078*/ 	.byte	0x04, 0x28
        /*007a*/ 	.short	(.L_25 - .L_24)


	//   ....[0]....
.L_24:
        /*007c*/ 	.word	0x00001a00


	//----- nvinfo : EIATTR_EXIT_INSTR_OFFSETS
	.align		4
.L_25:
        /*0080*/ 	.byte	0x04, 0x1c
        /*0082*/ 	.short	(.L_27 - .L_26)


	//   ....[0]....
.L_26:
        /*0084*/ 	.word	0x00000050


	//   ....[1]....
        /*0088*/ 	.word	0x00004b30


	//   ....[2]....
        /*008c*/ 	.word	0x00004b50


	//----- nvinfo : EIATTR_MAX_THREADS
	.align		4
.L_27:
        /*0090*/ 	.byte	0x04, 0x05
        /*0092*/ 	.short	(.L_29 - .L_28)
.L_28:
        /*0094*/ 	.word	0x00000080
        /*0098*/ 	.word	0x00000001
        /*009c*/ 	.word	0x00000001


	//----- nvinfo : EIATTR_CBANK_PARAM_SIZE
	.align		4
.L_29:
        /*00a0*/ 	.byte	0x03, 0x19
        /*00a2*/ 	.short	0x0028


	//----- nvinfo : EIATTR_PARAM_CBANK
	.align		4
        /*00a4*/ 	.byte	0x04, 0x0a
        /*00a6*/ 	.short	(.L_31 - .L_30)
	.align		4
.L_30:
        /*00a8*/ 	.word	index@(.nv.constant0.triton_mm)
        /*00ac*/ 	.short	0x0210
        /*00ae*/ 	.short	0x0028


	//----- nvinfo : EIATTR_SW_WAR
	.align		4
.L_31:
        /*00b0*/ 	.byte	0x04, 0x36
        /*00b2*/ 	.short	(.L_33 - .L_32)
.L_32:
        /*00b4*/ 	.word	0x00000008
.L_33:


//--------------------- .nv.callgraph             --------------------------
	.section	.nv.callgraph,"",@"SHT_CUDA_CALLGRAPH"
	.align	4
	.sectionentsize	8
	.align		4
        /*0000*/ 	.word	0x00000000
	.align		4
        /*0004*/ 	.word	0xffffffff
	.align		4
        /*0008*/ 	.word	0x00000000
	.align		4
        /*000c*/ 	.word	0xfffffffe
	.align		4
        /*0010*/ 	.word	0x00000000
	.align		4
        /*0014*/ 	.word	0xfffffffd
	.align		4
        /*0018*/ 	.word	0x00000000
	.align		4
        /*001c*/ 	.word	0xfffffffc


//--------------------- .text.triton_mm           --------------------------
	.section	.text.triton_mm,"ax",@progbits
	.sectionflags	@"SHF_BARRIERS=1"
	.align	128
        .global         triton_mm
        .type           triton_mm,@function
        .size           triton_mm,(.L_x_2 - triton_mm)
        .other          triton_mm,@"STO_CUDA_ENTRY STV_DEFAULT"
triton_mm:
.text.triton_mm:
[----:B------:R-:W1:Y:S02]  /*0000*/  LDC R1, c[0x0][0x28] ;  /* 0x00000a00ff017b82 */ /* 0x000e640000000800 */
[----:B------:R-:W2:Y:S02]  /*0010*/  LDC.64 R2, c[0x0][0x230] ;  /* 0x00008c00ff027b82 */ /* 0x000ea40000000a00 */
[----:B--2---:R-:W-:-:S04]  /*0020*/  IMAD.IADD R0, R3, 0x1, R2 ;  /* 0x0000000103007824 */ /* 0x004fc800078e0202 */
[----:B------:R-:W-:-:S05]  /*0030*/  IMAD R2, R0, 0xc00, RZ ;  /* 0x00000c0000027824 */ /* 0x000fca00078e02ff */
[----:B------:R-:W-:-:S13]  /*0040*/  ISETP.NE.AND P0, PT, R2, RZ, PT ;  /* 0x000000ff0200720c */ /* 0x000fda0003f05270 */
[----:B------:R-:W-:Y:S05]  /*0050*/  @!P0 EXIT ;  /* 0x000000000000894d */ /* 0x000fea0003800000 */
[----:B------:R-:W2:Y:S01]  /*0060*/  S2R R10, SR_CTAID.X ;  /* 0x00000000000a7919 */ /* 0x000ea20000002500 */
[----:B------:R-:W-:Y:S01]  /*0070*/  VIADD R2, R0, 0x7f ;  /* 0x0000007f00027836 */ /* 0x000fe20000000000 */
[-C--:B------:R-:W-:Y:S01]  /*0080*/  IABS R35, R0.reuse ;  /* 0x0000000000237213 */ /* 0x080fe20000000000 */
[----:B------:R-:W3:Y:S01]  /*0090*/  S2UR UR4, SR_CgaCtaId ;  /* 0x00000000000479c3 */ /* 0x000ee20000008800 */
[----:B------:R-:W-:Y:S01]  /*00a0*/  IABS R13, R0 ;  /* 0x00000000000d7213 */ /* 0x000fe20000000000 */
[----:B------:R-:W-:Y:S01]  /*00b0*/  UMOV UR24, 0x400 ;  /* 0x0000040000187882 */ /* 0x000fe20000000000 */
[----:B------:R-:W-:Y:S01]  /*00c0*/  SHF.R.S32.HI R3, RZ, 0x1f, R2 ;  /* 0x0000001fff037819 */ /* 0x000fe20000011402 */
[----:B------:R-:W-:Y:S01]  /*00d0*/  ULDC.64 UR30, c[0x0][0x208] ;  /* 0x00008200001e7ab9 */ /* 0x000fe20000000a00 */
[----:B------:R-:W-:Y:S01]  /*00e0*/  CS2R R88, SRZ ;  /* 0x0000000000587805 */ /* 0x000fe2000001ff00 */
[----:B------:R-:W-:Y:S01]  /*00f0*/  IMAD.MOV R23, RZ, RZ, -R13 ;  /* 0x000000ffff177224 */ /* 0x000fe200078e0a0d */
[----:B------:R-:W-:Y:S01]  /*0100*/  LEA.HI R3, R3, R2, RZ, 0x7 ;  /* 0x0000000203037211 */ /* 0x000fe200078f38ff */
[----:B------:R-:W4:Y:S01]  /*0110*/  LDC.64 R50, c[0x0][0x220] ;  /* 0x00008800ff327b82 */ /* 0x000f220000000a00 */
[----:B------:R-:W-:-:S02]  /*0120*/  CS2R R90, SRZ ;  /* 0x00000000005a7805 */ /* 0x000fc4000001ff00 */
[----:B------:R-:W-:Y:S02]  /*0130*/  CS2R R92, SRZ ;  /* 0x00000000005c7805 */ /* 0x000fe4000001ff00 */
[----:B------:R-:W-:Y:S02]  /*0140*/  CS2R R94, SRZ ;  /* 0x00000000005e7805 */ /* 0x000fe4000001ff00 */
[----:B------:R-:W-:Y:S02]  /*0150*/  CS2R R96, SRZ ;  /* 0x0000000000607805 */ /* 0x000fe4000001ff00 */
[----:B------:R-:W-:Y:S02]  /*0160*/  CS2R R98, SRZ ;  /* 0x0000000000627805 */ /* 0x000fe4000001ff00 */
[----:B------:R-:W-:Y:S02]  /*0170*/  CS2R R100, SRZ ;  /* 0x0000000000647805 */ /* 0x000fe4000001ff00 */
        /* <DEDUP_REMOVED lines=8> */
[----:B------:R-:W-:Y:S01]  /*0200*/  CS2R R118, SRZ ;  /* 0x0000000000767805 */ /* 0x000fe2000001ff00 */
[----:B---3--:R-:W-:Y:S01]  /*0210*/  UPRMT UR24, UR4, 0x654, UR24 ;  /* 0x0000065404187896 */ /* 0x008fe20008000018 */
[----:B------:R-:W-:Y:S02]  /*0220*/  CS2R R120, SRZ ;  /* 0x0000000000787805 */ /* 0x000fe4000001ff00 */
[----:B------:R-:W-:Y:S02]  /*0230*/  CS2R R122, SRZ ;  /* 0x00000000007a7805 */ /* 0x000fe4000001ff00 */
[----:B------:R-:W-:Y:S02]  /*0240*/  CS2R R124, SRZ ;  /* 0x00000000007c7805 */ /* 0x000fe4000001ff00 */
[----:B------:R-:W-:Y:S01]  /*0250*/  CS2R R126, SRZ ;  /* 0x00000000007e7805 */ /* 0x000fe2000001ff00 */
[C---:B--2---:R-:W-:Y:S01]  /*0260*/  IMAD.HI R4, R10.reuse, 0x2aaaaaab, RZ ;  /* 0x2aaaaaab0a047827 */ /* 0x044fe200078e02ff */
[----:B------:R-:W-:-:S02]  /*0270*/  ISETP.GE.AND P1, PT, R10, RZ, PT ;  /* 0x000000ff0a00720c */ /* 0x000fc40003f26270 */
[----:B------:R-:W-:Y:S02]  /*0280*/  CS2R R128, SRZ ;  /* 0x0000000000807805 */ /* 0x000fe4000001ff00 */
[----:B------:R-:W-:Y:S02]  /*0290*/  CS2R R130, SRZ ;  /* 0x0000000000827805 */ /* 0x000fe4000001ff00 */
[----:B------:R-:W-:Y:S02]  /*02a0*/  CS2R R132, SRZ ;  /* 0x0000000000847805 */ /* 0x000fe4000001ff00 */
[----:B------:R-:W-:Y:S02]  /*02b0*/  SHF.R.U32.HI R5, RZ, 0x1f, R4 ;  /* 0x0000001fff057819 */ /* 0x000fe40000011604 */
[----:B------:R-:W-:Y:S02]  /*02c0*/  CS2R R134, SRZ ;  /* 0x0000000000867805 */ /* 0x000fe4000001ff00 */
[----:B------:R-:W-:-:S02]  /*02d0*/  CS2R R136, SRZ ;  /* 0x0000000000887805 */ /* 0x000fc4000001ff00 */
[----:B------:R-:W-:Y:S02]  /*02e0*/  CS2R R138, SRZ ;  /* 0x00000000008a7805 */ /* 0x000fe4000001ff00 */
[----:B------:R-:W-:Y:S02]  /*02f0*/  LEA.HI.SX32 R5, R4, R5, 0x1b ;  /* 0x0000000504057211 */ /* 0x000fe400078fdaff */
[----:B------:R-:W-:Y:S02]  /*0300*/  CS2R R140, SRZ ;  /* 0x00000000008c7805 */ /* 0x000fe4000001ff00 */
[----:B------:R-:W-:Y:S02]  /*0310*/  CS2R R142, SRZ ;  /* 0x00000000008e7805 */ /* 0x000fe4000001ff00 */
[----:B------:R-:W-:Y:S02]  /*0320*/  CS2R R144, SRZ ;  /* 0x0000000000907805 */ /* 0x000fe4000001ff00 */
[----:B------:R-:W-:Y:S01]  /*0330*/  CS2R R146, SRZ ;  /* 0x0000000000927805 */ /* 0x000fe2000001ff00 */
[----:B------:R-:W-:Y:S01]  /*0340*/  IMAD.SHL.U32 R4, R5, 0x8, RZ ;  /* 0x0000000805047824 */ /* 0x000fe200078e00ff */
[----:B------:R-:W-:-:S02]  /*0350*/  CS2R R148, SRZ ;  /* 0x0000000000947805 */ /* 0x000fc4000001ff00 */
[----:B------:R-:W-:Y:S02]  /*0360*/  CS2R R150, SRZ ;  /* 0x0000000000967805 */ /* 0x000fe4000001ff00 */
[----:B------:R-:W-:Y:S02]  /*0370*/  CS2R R68, SRZ ;  /* 0x0000000000447805 */ /* 0x000fe4000001ff00 */
[----:B------:R-:W-:Y:S02]  /*0380*/  CS2R R70, SRZ ;  /* 0x0000000000467805 */ /* 0x000fe4000001ff00 */
[----:B------:R-:W-:Y:S02]  /*0390*/  LEA.HI.SX32 R3, R3, -R4, 0x19 ;  /* 0x8000000403037211 */ /* 0x000fe400078fcaff */
[----:B------:R-:W-:Y:S02]  /*03a0*/  CS2R R72, SRZ ;  /* 0x0000000000487805 */ /* 0x000fe4000001ff00 */
[----:B------:R-:W-:-:S02]  /*03b0*/  CS2R R74, SRZ ;  /* 0x00000000004a7805 */ /* 0x000fc4000001ff00 */
[----:B------:R-:W-:Y:S02]  /*03c0*/  CS2R R76, SRZ ;  /* 0x00000000004c7805 */ /* 0x000fe4000001ff00 */
[----:B------:R-:W-:Y:S02]  /*03d0*/  VIMNMX R6, R3, 0x8, PT ;  /* 0x0000000803067848 */ /* 0x000fe40003fe0100 */
[----:B------:R-:W-:Y:S02]  /*03e0*/  CS2R R78, SRZ ;  /* 0x00000000004e7805 */ /* 0x000fe4000001ff00 */
[----:B------:R-:W-:Y:S02]  /*03f0*/  CS2R R80, SRZ ;  /* 0x0000000000507805 */ /* 0x000fe4000001ff00 */
[----:B------:R-:W-:Y:S02]  /*0400*/  CS2R R82, SRZ ;  /* 0x0000000000527805 */ /* 0x000fe4000001ff00 */
[----:B------:R-:W-:-:S02]  /*0410*/  IABS R12, R6 ;  /* 0x00000006000c7213 */ /* 0x000fc40000000000 */
[----:B------:R-:W-:Y:S02]  /*0420*/  CS2R R84, SRZ ;  /* 0x0000000000547805 */ /* 0x000fe4000001ff00 */
[----:B------:R-:W-:Y:S02]  /*0430*/  IABS R8, R6 ;  /* 0x0000000600087213 */ /* 0x000fe40000000000 */
[----:B------:R-:W-:Y:S01]  /*0440*/  CS2R R86, SRZ ;  /* 0x0000000000567805 */ /* 0x000fe2000001ff00 */
[----:B------:R-:W2:Y:S01]  /*0450*/  I2F.RP R7, R12 ;  /* 0x0000000c00077306 */ /* 0x000ea20000209400 */
[----:B------:R-:W-:Y:S01]  /*0460*/  UMOV UR25, 0x1 ;  /* 0x0000000100197882 */ /* 0x000fe20000000000 */
[----:B------:R-:W-:Y:S01]  /*0470*/  UMOV UR26, 0xffffffff ;  /* 0xffffffff001a7882 */ /* 0x000fe20000000000 */
[----:B------:R-:W-:Y:S01]  /*0480*/  IMAD.MOV R14, RZ, RZ, -R8 ;  /* 0x000000ffff0e7224 */ /* 0x000fe200078e0a08 */
[----:B------:R-:W-:Y:S01]  /*0490*/  UMOV UR4, URZ ;  /* 0x0000003f00047c82 */ /* 0x000fe20008000000 */
[----:B------:R-:W-:-:S03]  /*04a0*/  UMOV UR5, URZ ;  /* 0x0000003f00057c82 */ /* 0x000fc60008000000 */
[----:B------:R-:W3:Y:S08]  /*04b0*/  I2F.RP R8, R35 ;  /* 0x0000002300087306 */ /* 0x000ef00000209400 */
[----:B--2---:R-:W2:Y:S08]  /*04c0*/  MUFU.RCP R7, R7 ;  /* 0x0000000700077308 */ /* 0x004eb00000001000 */
[----:B---3--:R-:W-:Y:S01]  /*04d0*/  MUFU.RCP R8, R8 ;  /* 0x0000000800087308 */ /* 0x008fe20000001000 */
[----:B--2---:R-:W-:Y:S01]  /*04e0*/  VIADD R2, R7, 0xffffffe ;  /* 0x0ffffffe07027836 */ /* 0x004fe20000000000 */
[----:B------:R-:W-:-:S06]  /*04f0*/  IABS R7, R10 ;  /* 0x0000000a00077213 */ /* 0x000fcc0000000000 */
[----:B------:R2:W3:Y:S02]  /*0500*/  F2I.FTZ.U32.TRUNC.NTZ R3, R2 ;  /* 0x0000000200037305 */ /* 0x0004e4000021f000 */
[----:B--2---:R-:W-:Y:S02]  /*0510*/  IMAD.MOV.U32 R2, RZ, RZ, RZ ;  /* 0x000000ffff027224 */ /* 0x004fe400078e00ff */
[----:B---3--:R-:W-:-:S04]  /*0520*/  IMAD.MOV R9, RZ, RZ, -R3 ;  /* 0x000000ffff097224 */ /* 0x008fc800078e0a03 */
[----:B------:R-:W-:-:S04]  /*0530*/  IMAD R9, R9, R12, RZ ;  /* 0x0000000c09097224 */ /* 0x000fc800078e02ff */
[----:B------:R-:W-:-:S04]  /*0540*/  IMAD.HI.U32 R3, R3, R9, R2 ;  /* 0x0000000903037227 */ /* 0x000fc800078e0002 */
[----:B------:R-:W-:Y:S02]  /*0550*/  IMAD R9, R5, -0xc0, R10 ;  /* 0xffffff4005097824 */ /* 0x000fe400078e020a */
[----:B------:R-:W-:-:S03]  /*0560*/  IMAD.HI.U32 R2, R3, R7, RZ ;  /* 0x0000000703027227 */ /* 0x000fc600078e00ff */
[----:B------:R-:W-:Y:S01]  /*0570*/  IABS R10, R9 ;  /* 0x00000009000a7213 */ /* 0x000fe20000000000 */
[----:B------:R-:W-:Y:S02]  /*0580*/  IMAD R7, R2, R14, R7 ;  /* 0x0000000e02077224 */ /* 0x000fe400078e0207 */
[----:B------:R-:W2:Y:S01]  /*0590*/  S2R R2, SR_TID.X ;  /* 0x0000000000027919 */ /* 0x000ea20000002100 */
[----:B------:R-:W-:Y:S01]  /*05a0*/  VIADD R5, R8, 0xffffffe ;  /* 0x0ffffffe08057836 */ /* 0x000fe20000000000 */
[----:B------:R-:W-:Y:S01]  /*05b0*/  LOP3.LUT R8, RZ, R6, RZ, 0x33, !PT ;  /* 0x00000006ff087212 */ /* 0x000fe200078e33ff */
[----:B------:R-:W-:Y:S01]  /*05c0*/  IMAD.HI.U32 R3, R3, R10, RZ ;  /* 0x0000000a03037227 */ /* 0x000fe200078e00ff */
[----:B------:R-:W-:-:S03]  /*05d0*/  ISETP.GT.U32.AND P0, PT, R12, R7, PT ;  /* 0x000000070c00720c */ /* 0x000fc60003f04070 */
[----:B------:R-:W3:Y:S01]  /*05e0*/  F2I.FTZ.U32.TRUNC.NTZ R5, R5 ;  /* 0x0000000500057305 */ /* 0x000ee2000021f000 */
[----:B------:R-:W-:-:S05]  /*05f0*/  IMAD R10, R3, R14, R10 ;  /* 0x0000000e030a7224 */ /* 0x000fca00078e020a */
[----:B------:R-:W-:-:S04]  /*0600*/  ISETP.GT.U32.AND P2, PT, R12, R10, PT ;  /* 0x0000000a0c00720c */ /* 0x000fc80003f44070 */
[----:B------:R-:W-:-:S05]  /*0610*/  @!P0 IMAD.IADD R7, R7, 0x1, -R12 ;  /* 0x0000000107078824 */ /* 0x000fca00078e0a0c */
[----:B------:R-:W-:Y:S01]  /*0620*/  ISETP.GT.U32.AND P0, PT, R12, R7, PT ;  /* 0x000000070c00720c */ /* 0x000fe20003f04070 */
[----:B---3--:R-:W-:-:S03]  /*0630*/  IMAD.MOV R11, RZ, RZ, -R5 ;  /* 0x000000ffff0b7224 */ /* 0x008fc600078e0a05 */
[----:B------:R-:W-:Y:S02]  /*0640*/  @!P2 IMAD.IADD R10, R10, 0x1, -R12 ;  /* 0x000000010a0aa824 */ /* 0x000fe400078e0a0c */
[----:B------:R-:W-:Y:S01]  /*0650*/  @!P2 VIADD R3, R3, 0x1 ;  /* 0x000000010303a836 */ /* 0x000fe20000000000 */
[--C-:B--2---:R-:W-:Y:S02]  /*0660*/  SHF.R.U32.HI R14, RZ, 0x3, R2.reuse ;  /* 0x00000003ff0e7819 */ /* 0x104fe40000011602 */
[----:B------:R-:W-:-:S04]  /*0670*/  SHF.R.U32.HI R164, RZ, 0x5, R2 ;  /* 0x00000005ffa47819 */ /* 0x000fc80000011602 */
[----:B------:R-:W-:Y:S01]  /*0680*/  @!P0 IMAD.IADD R7, R7, 0x1, -R12 ;  /* 0x0000000107078824 */ /* 0x000fe200078e0a0c */
[----:B------:R-:W-:Y:S02]  /*0690*/  ISETP.NE.AND P0, PT, R6, RZ, PT ;  /* 0x000000ff0600720c */ /* 0x000fe40003f05270 */
[----:B------:R-:W-:Y:S01]  /*06a0*/  SGXT.U32 R14, R14, 0x4 ;  /* 0x000000040e0e781a */ /* 0x000fe20000000000 */
[----:B------:R-:W-:Y:S01]  /*06b0*/  @!P1 IMAD.MOV R7, RZ, RZ, -R7 ;  /* 0x000000ffff079224 */ /* 0x000fe200078e0a07 */
[----:B------:R-:W-:Y:S02]  /*06c0*/  LOP3.LUT R6, R9, R6, RZ, 0x3c, !PT ;  /* 0x0000000609067212 */ /* 0x000fe400078e3cff */
[----:B------:R-:W-:Y:S02]  /*06d0*/  ISETP.GE.U32.AND P1, PT, R10, R12, PT ;  /* 0x0000000c0a00720c */ /* 0x000fe40003f26070 */
[----:B------:R-:W-:Y:S02]  /*06e0*/  SEL R7, R8, R7, !P0 ;  /* 0x0000000708077207 */ /* 0x000fe40004000000 */
[----:B------:R-:W-:-:S02]  /*06f0*/  ISETP.GE.AND P3, PT, R6, RZ, PT ;  /* 0x000000ff0600720c */ /* 0x000fc40003f66270 */
[----:B------:R-:W-:Y:S01]  /*0700*/  LOP3.LUT R200, R164, 0x7fffffc, RZ, 0xc0, !PT ;  /* 0x07fffffca4c87812 */ /* 0x000fe200078ec0ff */
[----:B------:R-:W-:Y:S02]  /*0710*/  IMAD.IADD R7, R4, 0x1, R7 ;  /* 0x0000000104077824 */ /* 0x000fe400078e0207 */
[----:B------:R-:W-:Y:S02]  /*0720*/  IMAD.MOV.U32 R4, RZ, RZ, R11 ;  /* 0x000000ffff047224 */ /* 0x000fe400078e000b */
[----:B------:R-:W-:Y:S02]  /*0730*/  IMAD.SHL.U32 R7, R7, 0x80, RZ ;  /* 0x0000008007077824 */ /* 0x000fe400078e00ff */
[----:B------:R-:W-:Y:S02]  /*0740*/  IMAD R9, R4, R35, RZ ;  /* 0x0000002304097224 */ /* 0x000fe400078e02ff */
[----:B------:R-:W-:Y:S01]  /*0750*/  IMAD.MOV.U32 R4, RZ, RZ, RZ ;  /* 0x000000ffff047224 */ /* 0x000fe200078e00ff */
[----:B------:R-:W-:Y:S01]  /*0760*/  LOP3.LUT R15, R7, R14, RZ, 0xfc, !PT ;  /* 0x0000000e070f7212 */ /* 0x000fe200078efcff */
[----:B------:R-:W-:Y:S01]  /*0770*/  @P1 VIADD R3, R3, 0x1 ;  /* 0x0000000103031836 */ /* 0x000fe20000000000 */
[----:B------:R-:W-:Y:S01]  /*0780*/  LOP3.LUT R13, R7, 0x10, R14, 0xfe, !PT ;  /* 0x00000010070d7812 */ /* 0x000fe200078efe0e */
[----:B------:R-:W-:Y:S01]  /*0790*/  IMAD.HI.U32 R5, R5, R9, R4 ;  /* 0x0000000905057227 */ /* 0x000fe200078e0004 */
[----:B------:R-:W-:-:S02]  /*07a0*/  IABS R11, R15 ;  /* 0x0000000f000b7213 */ /* 0x000fc40000000000 */
[----:B------:R-:W-:Y:S01]  /*07b0*/  LOP3.LUT R17, R7, 0x20, R14, 0xfe, !PT ;  /* 0x0000002007117812 */ /* 0x000fe200078efe0e */
[----:B------:R-:W-:Y:S01]  /*07c0*/  @!P3 IMAD.MOV R3, RZ, RZ, -R3 ;  /* 0x000000ffff03b224 */ /* 0x000fe200078e0a03 */
[----:B------:R-:W-:Y:S01]  /*07d0*/  IABS R12, R13 ;  /* 0x0000000d000c7213 */ /* 0x000fe20000000000 */
[----:B------:R-:W-:Y:S01]  /*07e0*/  IMAD.MOV.U32 R9, RZ, RZ, R11 ;  /* 0x000000ffff097224 */ /* 0x000fe200078e000b */
[----:B------:R-:W-:Y:S02]  /*07f0*/  IABS R18, R17 ;  /* 0x0000001100127213 */ /* 0x000fe40000000000 */
[----:B------:R-:W-:Y:S01]  /*0800*/  LOP3.LUT R21, R7, 0x30, R14, 0xfe, !PT ;  /* 0x0000003007157812 */ /* 0x000fe200078efe0e */
[----:B------:R-:W-:Y:S01]  /*0810*/  IMAD.HI.U32 R4, R5, R9, RZ ;  /* 0x0000000905047227 */ /* 0x000fe200078e00ff */
[----:B------:R-:W-:Y:S02]  /*0820*/  ISETP.GE.AND P4, PT, R15, RZ, PT ;  /* 0x000000ff0f00720c */ /* 0x000fe40003f86270 */
[----:B------:R-:W-:Y:S01]  /*0830*/  IABS R16, R21 ;  /* 0x0000001500107213 */ /* 0x000fe20000000000 */
[----:B------:R-:W-:-:S02]  /*0840*/  IMAD R6, R4, R23, R9 ;  /* 0x0000001704067224 */ /* 0x000fc400078e0209 */
[----:B------:R-:W-:-:S03]  /*0850*/  IMAD.HI.U32 R4, R5, R12, RZ ;  /* 0x0000000c05047227 */ /* 0x000fc600078e00ff */
[----:B------:R-:W-:Y:S01]  /*0860*/  ISETP.GT.U32.AND P2, PT, R35, R6, PT ;  /* 0x000000062300720c */ /* 0x000fe20003f44070 */
[----:B------:R-:W-:-:S04]  /*0870*/  IMAD.HI.U32 R10, R5, R18, RZ ;  /* 0x00000012050a7227 */ /* 0x000fc800078e00ff */
[----:B------:R-:W-:Y:S01]  /*0880*/  IMAD R9, R4, R23, R12 ;  /* 0x0000001704097224 */ /* 0x000fe200078e020c */
[----:B------:R-:W-:Y:S01]  /*0890*/  SEL R4, R8, R3, !P0 ;  /* 0x0000000308047207 */ /* 0x000fe20004000000 */
[----:B------:R-:W-:Y:S01]  /*08a0*/  IMAD R18, R10, R23, R18 ;  /* 0x000000170a127224 */ /* 0x000fe200078e0212 */
[----:B------:R-:W-:Y:S01]  /*08b0*/  LOP3.LUT R10, R7, 0x40, R14, 0xfe, !PT ;  /* 0x00000040070a7812 */ /* 0x000fe200078efe0e */
[----:B------:R-:W-:Y:S01]  /*08c0*/  IMAD.HI.U32 R11, R5, R16, RZ ;  /* 0x00000010050b7227 */ /* 0x000fe200078e00ff */
[C---:B------:R-:W-:Y:S02]  /*08d0*/  ISETP.GT.U32.AND P1, PT, R35.reuse, R9, PT ;  /* 0x000000092300720c */ /* 0x040fe40003f24070 */
[----:B------:R-:W-:Y:S01]  /*08e0*/  ISETP.GT.U32.AND P5, PT, R35, R18, PT ;  /* 0x000000122300720c */ /* 0x000fe20003fa4070 */
[----:B------:R-:W-:Y:S01]  /*08f0*/  @!P2 IMAD.IADD R6, R6, 0x1, -R35 ;  /* 0x000000010606a824 */ /* 0x000fe200078e0a23 */
[----:B------:R-:W-:Y:S01]  /*0900*/  IABS R20, R10 ;  /* 0x0000000a00147213 */ /* 0x000fe20000000000 */
[----:B------:R-:W-:Y:S01]  /*0910*/  IMAD R19, R11, R23, R16 ;  /* 0x000000170b137224 */ /* 0x000fe200078e0210 */
[----:B------:R-:W-:Y:S01]  /*0920*/  LOP3.LUT R11, R7, 0x50, R14, 0xfe, !PT ;  /* 0x00000050070b7812 */ /* 0x000fe200078efe0e */
[----:B------:R-:W-:Y:S01]  /*0930*/  IMAD.SHL.U32 R4, R4, 0x80, RZ ;  /* 0x0000008004047824 */ /* 0x000fe200078e00ff */
[----:B------:R-:W-:Y:S01]  /*0940*/  ISETP.GT.U32.AND P3, PT, R35, R6, PT ;  /* 0x000000062300720c */ /* 0x000fe20003f64070 */
[----:B------:R-:W-:Y:S01]  /*0950*/  IMAD.HI.U32 R3, R5, R20, RZ ;  /* 0x0000001405037227 */ /* 0x000fe200078e00ff */
[----:B------:R-:W-:-:S02]  /*0960*/  ISETP.GT.U32.AND P2, PT, R35, R19, PT ;  /* 0x000000132300720c */ /* 0x000fc40003f44070 */
[----:B------:R-:W-:Y:S01]  /*0970*/  IABS R8, R11 ;  /* 0x0000000b00087213 */ /* 0x000fe20000000000 */
[--C-:B------:R-:W-:Y:S01]  /*0980*/  @!P1 IMAD.IADD R9, R9, 0x1, -R35.reuse ;  /* 0x0000000109099824 */ /* 0x100fe200078e0a23 */
[----:B------:R-:W-:Y:S01]  /*0990*/  ISETP.GE.AND P0, PT, R13, RZ, PT ;  /* 0x000000ff0d00720c */ /* 0x000fe20003f06270 */
[--C-:B------:R-:W-:Y:S01]  /*09a0*/  @!P5 IMAD.IADD R18, R18, 0x1, -R35.reuse ;  /* 0x000000011212d824 */ /* 0x100fe200078e0a23 */
[----:B------:R-:W-:Y:S01]  /*09b0*/  LOP3.LUT R33, R4, R14, RZ, 0xfc, !PT ;  /* 0x0000000e04217212 */ /* 0x000fe200078efcff */
[----:B------:R-:W-:Y:S01]  /*09c0*/  IMAD R20, R3, R23, R20 ;  /* 0x0000001703147224 */ /* 0x000fe200078e0214 */
[----:B------:R-:W-:Y:S01]  /*09d0*/  ISETP.GT.U32.AND P5, PT, R35, R9, PT ;  /* 0x000000092300720c */ /* 0x000fe20003fa4070 */
[----:B------:R-:W-:Y:S01]  /*09e0*/  IMAD.HI.U32 R3, R5, R8, RZ ;  /* 0x0000000805037227 */ /* 0x000fe200078e00ff */
[C---:B------:R-:W-:Y:S02]  /*09f0*/  ISETP.GT.U32.AND P6, PT, R35.reuse, R18, PT ;  /* 0x000000122300720c */ /* 0x040fe40003fc4070 */
[----:B------:R-:W-:Y:S01]  /*0a00*/  LOP3.LUT R37, R4, 0x10, R14, 0xfe, !PT ;  /* 0x0000001004257812 */ /* 0x000fe200078efe0e */
[--C-:B------:R-:W-:Y:S01]  /*0a10*/  @!P3 IMAD.IADD R6, R6, 0x1, -R35.reuse ;  /* 0x000000010606b824 */ /* 0x100fe200078e0a23 */
[----:B------:R-:W-:Y:S01]  /*0a20*/  ISETP.GT.U32.AND P3, PT, R35, R20, PT ;  /* 0x000000142300720c */ /* 0x000fe20003f64070 */
[----:B------:R-:W-:Y:S01]  /*0a30*/  @!P2 IMAD.IADD R19, R19, 0x1, -R35 ;  /* 0x000000011313a824 */ /* 0x000fe200078e0a23 */
[----:B------:R-:W-:Y:S01]  /*0a40*/  ISETP.GE.AND P2, PT, R17, RZ, PT ;  /* 0x000000ff1100720c */ /* 0x000fe20003f46270 */
[----:B------:R-:W-:Y:S01]  /*0a50*/  IMAD.MOV.U32 R15, RZ, RZ, R6 ;  /* 0x000000ffff0f7224 */ /* 0x000fe200078e0006 */
[----:B------:R-:W-:-:S02]  /*0a60*/  SHF.R.U32.HI R6, RZ, 0x4, R2 ;  /* 0x00000004ff067819 */ /* 0x000fc40000011602 */
[----:B------:R-:W-:Y:S01]  /*0a70*/  ISETP.GT.U32.AND P1, PT, R35, R19, PT ;  /* 0x000000132300720c */ /* 0x000fe20003f24070 */
[----:B------:R-:W-:Y:S01]  /*0a80*/  @!P5 IMAD.IADD R9, R9, 0x1, -R35 ;  /* 0x000000010909d824 */ /* 0x000fe200078e0a23 */
[----:B------:R-:W-:Y:S01]  /*0a90*/  SGXT.U32 R6, R6, 0x3 ;  /* 0x000000030606781a */ /* 0x000fe20000000000 */
[----:B------:R-:W-:Y:S01]  /*0aa0*/  @!P4 IMAD.MOV R15, RZ, RZ, -R15 ;  /* 0x000000ffff0fc224 */ /* 0x000fe200078e0a0f */
[----:B------:R-:W-:Y:S01]  /*0ab0*/  ISETP.GE.AND P4, PT, R21, RZ, PT ;  /* 0x000000ff1500720c */ /* 0x000fe20003f86270 */
[----:B------:R-:W-:Y:S01]  /*0ac0*/  IMAD R21, R3, R23, R8 ;  /* 0x0000001703157224 */ /* 0x000fe200078e0208 */
[----:B------:R-:W-:Y:S01]  /*0ad0*/  LOP3.LUT R3, R7, 0x60, R14, 0xfe, !PT ;  /* 0x0000006007037812 */ /* 0x000fe200078efe0e */
[----:B------:R-:W-:Y:S01]  /*0ae0*/  @!P3 IMAD.IADD R20, R20, 0x1, -R35 ;  /* 0x000000011414b824 */ /* 0x000fe200078e0a23 */
[----:B------:R-:W-:Y:S01]  /*0af0*/  ISETP.GE.AND P5, PT, R10, RZ, PT ;  /* 0x000000ff0a00720c */ /* 0x000fe20003fa6270 */
[----:B------:R-:W-:Y:S01]  /*0b00*/  IMAD.MOV.U32 R17, RZ, RZ, R9 ;  /* 0x000000ffff117224 */ /* 0x000fe200078e0009 */
[----:B------:R-:W-:Y:S01]  /*0b10*/  IABS R22, R3 ;  /* 0x0000000300167213 */ /* 0x000fe20000000000 */
[----:B------:R-:W-:Y:S01]  /*0b20*/  @!P6 IMAD.IADD R18, R18, 0x1, -R35 ;  /* 0x000000011212e824 */ /* 0x000fe200078e0a23 */
[----:B------:R-:W-:Y:S01]  /*0b30*/  ISETP.GE.AND P3, PT, R3, RZ, PT ;  /* 0x000000ff0300720c */ /* 0x000fe20003f66270 */
[----:B------:R-:W-:Y:S01]  /*0b40*/  @!P0 IMAD.MOV R17, RZ, RZ, -R17 ;  /* 0x000000ffff118224 */ /* 0x000fe200078e0a11 */
[----:B------:R-:W-:Y:S01]  /*0b50*/  ISETP.GT.U32.AND P0, PT, R35, R20, PT ;  /* 0x000000142300720c */ /* 0x000fe20003f04070 */
[----:B------:R-:W-:Y:S01]  /*0b60*/  IMAD.HI R8, R37, 0x2aaaaaab, RZ ;  /* 0x2aaaaaab25087827 */ /* 0x000fe200078e02ff */
[----:B------:R-:W-:-:S02]  /*0b70*/  LOP3.LUT R3, R7, R6, RZ, 0xfc, !PT ;  /* 0x0000000607037212 */ /* 0x000fc400078efcff */
[----:B------:R-:W-:Y:S01]  /*0b80*/  LOP3.LUT R10, R7, 0x70, R14, 0xfe, !PT ;  /* 0x00000070070a7812 */ /* 0x000fe200078efe0e */
[----:B------:R-:W-:Y:S01]  /*0b90*/  IMAD.HI.U32 R6, R5, R22, RZ ;  /* 0x0000001605067227 */ /* 0x000fe200078e00ff */
[----:B------:R-:W-:Y:S02]  /*0ba0*/  ISETP.GT.U32.AND P6, PT, R35, R21, PT ;  /* 0x000000152300720c */ /* 0x000fe40003fc4070 */
[----:B------:R-:W-:Y:S01]  /*0bb0*/  IABS R12, R10 ;  /* 0x0000000a000c7213 */ /* 0x000fe20000000000 */
[----:B------:R-:W-:Y:S01]  /*0bc0*/  IMAD R22, R6, R23, R22 ;  /* 0x0000001706167224 */ /* 0x000fe200078e0216 */
[----:B------:R-:W-:Y:S01]  /*0bd0*/  LOP3.LUT R39, R4, 0x20, R14, 0xfe, !PT ;  /* 0x0000002004277812 */ /* 0x000fe200078efe0e */
[----:B------:R-:W-:Y:S01]  /*0be0*/  IMAD.HI R7, R33, 0x2aaaaaab, RZ ;  /* 0x2aaaaaab21077827 */ /* 0x000fe200078e02ff */
[----:B------:R-:W-:Y:S02]  /*0bf0*/  LOP3.LUT R41, R4, 0x30, R14, 0xfe, !PT ;  /* 0x0000003004297812 */ /* 0x000fe400078efe0e */
[----:B------:R-:W-:Y:S01]  /*0c00*/  LOP3.LUT R49, R4, 0x70, R14, 0xfe, !PT ;  /* 0x0000007004317812 */ /* 0x000fe200078efe0e */
[----:B------:R-:W-:Y:S01]  /*0c10*/  @!P0 IMAD.IADD R20, R20, 0x1, -R35 ;  /* 0x0000000114148824 */ /* 0x000fe200078e0a23 */
[----:B------:R-:W-:Y:S01]  /*0c20*/  ISETP.GT.U32.AND P0, PT, R35, R22, PT ;  /* 0x000000162300720c */ /* 0x000fe20003f04070 */
[----:B------:R-:W-:Y:S01]  /*0c30*/  IMAD.HI R9, R39, 0x2aaaaaab, RZ ;  /* 0x2aaaaaab27097827 */ /* 0x000fe200078e02ff */
[----:B------:R-:W-:-:S02]  /*0c40*/  SHF.R.U32.HI R6, RZ, 0x1f, R7 ;  /* 0x0000001fff067819 */ /* 0x000fc40000011607 */
[----:B------:R-:W-:Y:S01]  /*0c50*/  LOP3.LUT R43, R4, 0x40, R14, 0xfe, !PT ;  /* 0x00000040042b7812 */ /* 0x000fe200078efe0e */
[--C-:B------:R-:W-:Y:S01]  /*0c60*/  @!P6 IMAD.IADD R21, R21, 0x1, -R35.reuse ;  /* 0x000000011515e824 */ /* 0x100fe200078e0a23 */
[----:B------:R-:W-:Y:S01]  /*0c70*/  LEA.HI R16, R7, R6, RZ, 0x17 ;  /* 0x0000000607107211 */ /* 0x000fe200078fb8ff */
[----:B------:R-:W-:Y:S01]  /*0c80*/  IMAD.HI.U32 R6, R5, R12, RZ ;  /* 0x0000000c05067227 */ /* 0x000fe200078e00ff */
[----:B------:R-:W-:Y:S02]  /*0c90*/  SHF.R.U32.HI R7, RZ, 0x1f, R8 ;  /* 0x0000001fff077819 */ /* 0x000fe40000011608 */
[----:B------:R-:W-:Y:S01]  /*0ca0*/  ISETP.GT.U32.AND P6, PT, R35, R21, PT ;  /* 0x000000152300720c */ /* 0x000fe20003fc4070 */
[----:B------:R-:W-:Y:S01]  /*0cb0*/  IMAD R23, R6, R23, R12 ;  /* 0x0000001706177224 */ /* 0x000fe200078e020c */
[----:B------:R-:W-:Y:S01]  /*0cc0*/  LEA.HI R24, R8, R7, RZ, 0x17 ;  /* 0x0000000708187211 */ /* 0x000fe200078fb8ff */
[----:B------:R-:W-:Y:S01]  /*0cd0*/  @!P0 IMAD.IADD R22, R22, 0x1, -R35 ;  /* 0x0000000116168824 */ /* 0x000fe200078e0a23 */
[C---:B------:R-:W-:Y:S01]  /*0ce0*/  LOP3.LUT R6, R14.reuse, 0x10, RZ, 0xfc, !PT ;  /* 0x000000100e067812 */ /* 0x040fe200078efcff */
[----:B------:R-:W-:Y:S01]  /*0cf0*/  IMAD.HI R25, R41, 0x2aaaaaab, RZ ;  /* 0x2aaaaaab29197827 */ /* 0x000fe200078e02ff */
[----:B------:R-:W-:-:S02]  /*0d00*/  LOP3.LUT R7, R14, 0x20, RZ, 0xfc, !PT ;  /* 0x000000200e077812 */ /* 0x000fc400078efcff */
[----:B------:R-:W-:Y:S01]  /*0d10*/  ISETP.GT.U32.AND P0, PT, R35, R22, PT ;  /* 0x000000162300720c */ /* 0x000fe20003f04070 */
[----:B------:R-:W-:Y:S01]  /*0d20*/  IMAD.SHL.U32 R5, R2, 0x8, RZ ;  /* 0x0000000802057824 */ /* 0x000fe200078e00ff */
[----:B------:R-:W-:Y:S01]  /*0d30*/  SHF.R.U32.HI R28, RZ, 0x1f, R25 ;  /* 0x0000001fff1c7819 */ /* 0x000fe20000011619 */
[----:B------:R-:W-:Y:S01]  /*0d40*/  IMAD.HI R31, R49, 0x2aaaaaab, RZ ;  /* 0x2aaaaaab311f7827 */ /* 0x000fe200078e02ff */
[----:B------:R-:W-:Y:S02]  /*0d50*/  LOP3.LUT R8, R14, 0x30, RZ, 0xfc, !PT ;  /* 0x000000300e087812 */ /* 0x000fe400078efcff */
[----:B------:R-:W-:Y:S01]  /*0d60*/  LOP3.LUT R13, R5, 0x38, R2, 0x48, !PT ;  /* 0x00000038050d7812 */ /* 0x000fe200078e4802 */
[--C-:B------:R-:W-:Y:S01]  /*0d70*/  @!P6 IMAD.IADD R21, R21, 0x1, -R35.reuse ;  /* 0x000000011515e824 */ /* 0x100fe200078e0a23 */
[----:B------:R-:W-:Y:S01]  /*0d80*/  ISETP.GE.AND P6, PT, R10, RZ, PT ;  /* 0x000000ff0a00720c */ /* 0x000fe20003fc6270 */
[----:B------:R-:W-:Y:S01]  /*0d90*/  @!P1 IMAD.IADD R19, R19, 0x1, -R35 ;  /* 0x0000000113139824 */ /* 0x000fe200078e0a23 */
[----:B------:R-:W-:Y:S01]  /*0da0*/  SHF.R.U32.HI R10, RZ, 0x1f, R9 ;  /* 0x0000001fff0a7819 */ /* 0x000fe20000011609 */
[----:B------:R-:W-:Y:S01]  /*0db0*/  IMAD R6, R6, 0x40, R13 ;  /* 0x0000004006067824 */ /* 0x000fe200078e020d */
[----:B------:R-:W-:Y:S01]  /*0dc0*/  ISETP.GE.AND P1, PT, R11, RZ, PT ;  /* 0x000000ff0b00720c */ /* 0x000fe20003f26270 */
[----:B------:R-:W-:Y:S01]  /*0dd0*/  @!P0 IMAD.IADD R22, R22, 0x1, -R35 ;  /* 0x0000000116168824 */ /* 0x000fe200078e0a23 */
[----:B------:R-:W-:Y:S01]  /*0de0*/  ISETP.GT.U32.AND P0, PT, R35, R23, PT ;  /* 0x000000172300720c */ /* 0x000fe20003f04070 */
[--C-:B------:R-:W-:Y:S01]  /*0df0*/  IMAD R7, R7, 0x40, R13.reuse ;  /* 0x0000004007077824 */ /* 0x100fe200078e020d */
[----:B------:R-:W-:Y:S01]  /*0e00*/  LEA.HI R26, R9, R10, RZ, 0x17 ;  /* 0x0000000a091a7211 */ /* 0x000fe200078fb8ff */
[----:B------:R-:W-:Y:S01]  /*0e10*/  IMAD R8, R8, 0x40, R13 ;  /* 0x0000004008087824 */ /* 0x000fe200078e020d */
[C---:B------:R-:W-:Y:S01]  /*0e20*/  LOP3.LUT R9, R14.reuse, 0x40, RZ, 0xfc, !PT ;  /* 0x000000400e097812 */ /* 0x040fe200078efcff */
[----:B------:R-:W-:Y:S01]  /*0e30*/  @!P2 IMAD.MOV R18, RZ, RZ, -R18 ;  /* 0x000000ffff12a224 */ /* 0x000fe200078e0a12 */
[C---:B------:R-:W-:Y:S01]  /*0e40*/  LOP3.LUT R10, R14.reuse, 0x50, RZ, 0xfc, !PT ;  /* 0x000000500e0a7812 */ /* 0x040fe200078efcff */
[----:B------:R-:W-:Y:S01]  /*0e50*/  @!P4 IMAD.MOV R19, RZ, RZ, -R19 ;  /* 0x000000ffff13c224 */ /* 0x000fe200078e0a13 */
[C---:B------:R-:W-:Y:S01]  /*0e60*/  LOP3.LUT R11, R14.reuse, 0x60, RZ, 0xfc, !PT ;  /* 0x000000600e0b7812 */ /* 0x040fe200078efcff */
[--C-:B------:R-:W-:Y:S01]  /*0e70*/  IMAD R9, R9, 0x40, R13.reuse ;  /* 0x0000004009097824 */ /* 0x100fe200078e020d */
[----:B------:R-:W-:Y:S01]  /*0e80*/  LOP3.LUT R12, R14, 0x70, RZ, 0xfc, !PT ;  /* 0x000000700e0c7812 */ /* 0x000fe200078efcff */
[----:B------:R-:W-:Y:S01]  /*0e90*/  IMAD R10, R10, 0x40, R13 ;  /* 0x000000400a0a7824 */ /* 0x000fe200078e020d */
[----:B------:R-:W-:Y:S01]  /*0ea0*/  SHF.R.U32.HI R34, RZ, 0x1f, R31 ;  /* 0x0000001fff227819 */ /* 0x000fe2000001161f */
[----:B------:R-:W-:Y:S01]  /*0eb0*/  @!P0 IMAD.IADD R23, R23, 0x1, -R35 ;  /* 0x0000000117178824 */ /* 0x000fe200078e0a23 */
[----:B------:R-:W-:Y:S01]  /*0ec0*/  LEA.HI R28, R25, R28, RZ, 0x17 ;  /* 0x0000001c191c7211 */ /* 0x000fe200078fb8ff */
[--C-:B------:R-:W-:Y:S01]  /*0ed0*/  IMAD R11, R11, 0x40, R13.reuse ;  /* 0x000000400b0b7824 */ /* 0x100fe200078e020d */
[----:B------:R-:W-:Y:S01]  /*0ee0*/  LEA.HI R34, R31, R34, RZ, 0x17 ;  /* 0x000000221f227211 */ /* 0x000fe200078fb8ff */
[--C-:B------:R-:W-:Y:S01]  /*0ef0*/  IMAD R12, R12, 0x40, R13.reuse ;  /* 0x000000400c0c7824 */ /* 0x100fe200078e020d */
[----:B------:R-:W-:Y:S01]  /*0f00*/  ISETP.GT.U32.AND P0, PT, R35, R23, PT ;  /* 0x000000172300720c */ /* 0x000fe20003f04070 */
[----:B------:R-:W-:Y:S01]  /*0f10*/  IMAD R13, R14, 0x40, R13 ;  /* 0x000000400e0d7824 */ /* 0x000fe200078e020d */
[----:B------:R-:W-:Y:S01]  /*0f20*/  LOP3.LUT R45, R4, 0x50, R14, 0xfe, !PT ;  /* 0x00000050042d7812 */ /* 0x000fe200078efe0e */
[----:B------:R-:W-:Y:S01]  /*0f30*/  IMAD R31, R28, -0xc00, R41 ;  /* 0xfffff4001c1f7824 */ /* 0x000fe200078e0229 */
[----:B------:R-:W-:Y:S01]  /*0f40*/  LOP3.LUT R47, R4, 0x60, R14, 0xfe, !PT ;  /* 0x00000060042f7812 */ /* 0x000fe200078efe0e */
[----:B------:R-:W-:-:S04]  /*0f50*/  IMAD.HI R14, R43, 0x2aaaaaab, RZ ;  /* 0x2aaaaaab2b0e7827 */ /* 0x000fc800078e02ff */
[----:B------:R-:W-:Y:S01]  /*0f60*/  IMAD R41, R34, -0xc00, R49 ;  /* 0xfffff40022297824 */ /* 0x000fe200078e0231 */
[----:B------:R-:W-:Y:S01]  /*0f70*/  SHF.R.U32.HI R25, RZ, 0x1f, R14 ;  /* 0x0000001fff197819 */ /* 0x000fe2000001160e */
[----:B------:R-:W-:-:S03]  /*0f80*/  IMAD.HI R27, R45, 0x2aaaaaab, RZ ;  /* 0x2aaaaaab2d1b7827 */ /* 0x000fc600078e02ff */
[----:B------:R-:W-:Y:S01]  /*0f90*/  LEA.HI R14, R14, R25, RZ, 0x17 ;  /* 0x000000190e0e7211 */ /* 0x000fe200078fb8ff */
[----:B------:R-:W-:Y:S01]  /*0fa0*/  @!P0 IMAD.IADD R23, R23, 0x1, -R35 ;  /* 0x0000000117178824 */ /* 0x000fe200078e0a23 */
[----:B------:R-:W-:Y:S01]  /*0fb0*/  SHF.R.U32.HI R30, RZ, 0x1f, R27 ;  /* 0x0000001fff1e7819 */ /* 0x000fe2000001161b */
[----:B------:R-:W2:Y:S01]  /*0fc0*/  LDC.64 R34, c[0x0][0x218] ;  /* 0x00008600ff227b82 */ /* 0x000ea20000000a00 */
[----:B------:R-:W-:Y:S01]  /*0fd0*/  IMAD.HI R29, R47, 0x2aaaaaab, RZ ;  /* 0x2aaaaaab2f1d7827 */ /* 0x000fe200078e02ff */
[----:B------:R-:W-:Y:S02]  /*0fe0*/  ISETP.NE.AND P0, PT, R0, RZ, PT ;  /* 0x000000ff0000720c */ /* 0x000fe40003f05270 */
[----:B------:R-:W-:Y:S01]  /*0ff0*/  LEA.HI R30, R27, R30, RZ, 0x17 ;  /* 0x0000001e1b1e7211 */ /* 0x000fe200078fb8ff */
[----:B------:R-:W-:Y:S01]  /*1000*/  IMAD R25, R16, -0xc00, R33 ;  /* 0xfffff40010197824 */ /* 0x000fe200078e0221 */
[----:B------:R-:W-:Y:S01]  /*1010*/  SHF.R.U32.HI R32, RZ, 0x1f, R29 ;  /* 0x0000001fff207819 */ /* 0x000fe2000001161d */
[----:B------:R-:W-:Y:S01]  /*1020*/  IMAD R33, R14, -0xc00, R43 ;  /* 0xfffff4000e217824 */ /* 0x000fe200078e022b */
[----:B------:R-:W-:Y:S01]  /*1030*/  LOP3.LUT R16, RZ, R0, RZ, 0x33, !PT ;  /* 0x00000000ff107212 */ /* 0x000fe200078e33ff */
[----:B------:R-:W-:Y:S01]  /*1040*/  IMAD R27, R24, -0xc00, R37 ;  /* 0xfffff400181b7824 */ /* 0x000fe200078e0225 */
[----:B------:R-:W-:Y:S01]  /*1050*/  LEA.HI R32, R29, R32, RZ, 0x17 ;  /* 0x000000201d207211 */ /* 0x000fe200078fb8ff */
[----:B------:R-:W-:Y:S01]  /*1060*/  IMAD R29, R26, -0xc00, R39 ;  /* 0xfffff4001a1d7824 */ /* 0x000fe200078e0227 */
[----:B------:R-:W-:Y:S01]  /*1070*/  LOP3.LUT R14, R5, 0x38, RZ, 0xc0, !PT ;  /* 0x00000038050e7812 */ /* 0x000fe200078ec0ff */
[----:B------:R-:W-:Y:S01]  /*1080*/  @!P5 IMAD.MOV R20, RZ, RZ, -R20 ;  /* 0x000000ffff14d224 */ /* 0x000fe200078e0a14 */
[C---:B------:R-:W-:Y:S01]  /*1090*/  SEL R15, R16.reuse, R15, !P0 ;  /* 0x0000000f100f7207 */ /* 0x040fe20004000000 */
[----:B------:R-:W-:Y:S01]  /*10a0*/  @!P1 IMAD.MOV R21, RZ, RZ, -R21 ;  /* 0x000000ffff159224 */ /* 0x000fe200078e0a15 */
[C---:B------:R-:W-:Y:S01]  /*10b0*/  SEL R17, R16.reuse, R17, !P0 ;  /* 0x0000001110117207 */ /* 0x040fe20004000000 */
[----:B------:R-:W-:Y:S01]  /*10c0*/  @!P6 IMAD.MOV R23, RZ, RZ, -R23 ;  /* 0x000000ffff17e224 */ /* 0x000fe200078e0a17 */
[----:B------:R-:W-:Y:S01]  /*10d0*/  SEL R59, R16, R18, !P0 ;  /* 0x00000012103b7207 */ /* 0x000fe20004000000 */
[----:B------:R-:W-:Y:S01]  /*10e0*/  IMAD R37, R30, -0xc00, R45 ;  /* 0xfffff4001e257824 */ /* 0x000fe200078e022d */
[----:B------:R-:W-:Y:S01]  /*10f0*/  SEL R61, R16, R19, !P0 ;  /* 0x00000013103d7207 */ /* 0x000fe20004000000 */
[----:B------:R-:W-:Y:S01]  /*1100*/  IMAD R39, R32, -0xc00, R47 ;  /* 0xfffff40020277824 */ /* 0x000fe200078e022f */
[C---:B------:R-:W-:Y:S01]  /*1110*/  SEL R63, R16.reuse, R20, !P0 ;  /* 0x00000014103f7207 */ /* 0x040fe20004000000 */
[----:B------:R-:W-:Y:S01]  /*1120*/  @!P3 IMAD.MOV R22, RZ, RZ, -R22 ;  /* 0x000000ffff16b224 */ /* 0x000fe200078e0a16 */
[C---:B------:R-:W-:Y:S01]  /*1130*/  SEL R65, R16.reuse, R21, !P0 ;  /* 0x0000001510417207 */ /* 0x040fe20004000000 */
[--C-:B------:R-:W-:Y:S01]  /*1140*/  IMAD R43, R27, 0xc00, R14.reuse ;  /* 0x00000c001b2b7824 */ /* 0x100fe200078e020e */
[C---:B------:R-:W-:Y:S01]  /*1150*/  SEL R23, R16.reuse, R23, !P0 ;  /* 0x0000001710177207 */ /* 0x040fe20004000000 */
[--C-:B------:R-:W-:Y:S01]  /*1160*/  IMAD R45, R29, 0xc00, R14.reuse ;  /* 0x00000c001d2d7824 */ /* 0x100fe200078e020e */
[----:B------:R-:W-:Y:S01]  /*1170*/  SEL R67, R16, R22, !P0 ;  /* 0x0000001610437207 */ /* 0x000fe20004000000 */
[----:B------:R-:W-:-:S02]  /*1180*/  IMAD R47, R31, 0xc00, R14 ;  /* 0x00000c001f2f7824 */ /* 0x000fc400078e020e */
[--C-:B------:R-:W-:Y:S02]  /*1190*/  IMAD R49, R33, 0xc00, R14.reuse ;  /* 0x00000c0021317824 */ /* 0x100fe400078e020e */
[--C-:B------:R-:W-:Y:S02]  /*11a0*/  IMAD R53, R37, 0xc00, R14.reuse ;  /* 0x00000c0025357824 */ /* 0x100fe400078e020e */
[--C-:B------:R-:W-:Y:S02]  /*11b0*/  IMAD R19, R25, 0xc00, R14.reuse ;  /* 0x00000c0019137824 */ /* 0x100fe400078e020e */
[--C-:B------:R-:W-:Y:S02]  /*11c0*/  IMAD R55, R39, 0xc00, R14.reuse ;  /* 0x00000c0027377824 */ /* 0x100fe400078e020e */
[--C-:B------:R-:W-:Y:S02]  /*11d0*/  IMAD R21, R15, 0xc00, R14.reuse ;  /* 0x00000c000f157824 */ /* 0x100fe400078e020e */
[----:B------:R-:W-:-:S02]  /*11e0*/  IMAD R57, R41, 0xc00, R14 ;  /* 0x00000c0029397824 */ /* 0x000fc400078e020e */
[----:B------:R-:W-:Y:S02]  /*11f0*/  IMAD R15, R17, 0xc00, R14 ;  /* 0x00000c00110f7824 */ /* 0x000fe400078e020e */
[----:B----4-:R-:W-:-:S04]  /*1200*/  IMAD.WIDE R38, R43, 0x2, R50 ;  /* 0x000000022b267825 */ /* 0x010fc800078e0232 */
[----:B------:R-:W-:Y:S01]  /*1210*/  IMAD R25, R59, 0xc00, R14 ;  /* 0x00000c003b197824 */ /* 0x000fe200078e020e */
[----:B------:R-:W-:Y:S01]  /*1220*/  LEA R59, R8, UR24, 0x1 ;  /* 0x00000018083b7c11 */ /* 0x000fe2000f8e08ff */
[----:B------:R-:W-:-:S04]  /*1230*/  IMAD.WIDE R40, R45, 0x2, R50 ;  /* 0x000000022d287825 */ /* 0x000fc800078e0232 */
[----:B------:R-:W-:-:S04]  /*1240*/  IMAD.WIDE R42, R47, 0x2, R50 ;  /* 0x000000022f2a7825 */ /* 0x000fc800078e0232 */
[----:B------:R-:W-:Y:S01]  /*1250*/  IMAD R27, R61, 0xc00, R14 ;  /* 0x00000c003d1b7824 */ /* 0x000fe200078e020e */
[----:B------:R-:W-:Y:S01]  /*1260*/  LEA R61, R9, UR24, 0x1 ;  /* 0x00000018093d7c11 */ /* 0x000fe2000f8e08ff */
[----:B------:R-:W-:-:S04]  /*1270*/  IMAD.WIDE R44, R49, 0x2, R50 ;  /* 0x00000002312c7825 */ /* 0x000fc800078e0232 */
[----:B------:R-:W-:Y:S01]  /*1280*/  IMAD.WIDE R46, R53, 0x2, R50 ;  /* 0x00000002352e7825 */ /* 0x000fe200078e0232 */
[----:B------:R-:W-:-:S03]  /*1290*/  LEA R53, R13, UR24, 0x1 ;  /* 0x000000180d357c11 */ /* 0x000fc6000f8e08ff */
[--C-:B------:R-:W-:Y:S01]  /*12a0*/  IMAD R29, R63, 0xc00, R14.reuse ;  /* 0x00000c003f1d7824 */ /* 0x100fe200078e020e */
[----:B------:R-:W-:Y:S01]  /*12b0*/  LEA R63, R10, UR24, 0x1 ;  /* 0x000000180a3f7c11 */ /* 0x000fe2000f8e08ff */
[----:B------:R-:W-:Y:S01]  /*12c0*/  IMAD R17, R23, 0xc00, R14 ;  /* 0x00000c0017117824 */ /* 0x000fe200078e020e */
[----:B------:R-:W-:Y:S01]  /*12d0*/  IADD3 R174, P2, R46, 0x100, RZ ;  /* 0x000001002eae7810 */ /* 0x000fe20007f5e0ff */
[----:B--2---:R-:W-:-:S04]  /*12e0*/  IMAD.WIDE R20, R21, 0x2, R34 ;  /* 0x0000000215147825 */ /* 0x004fc800078e0222 */
[--C-:B------:R-:W-:Y:S01]  /*12f0*/  IMAD.WIDE R36, R19, 0x2, R50.reuse ;  /* 0x0000000213247825 */ /* 0x100fe200078e0232 */
[----:B------:R-:W-:Y:S01]  /*1300*/  @!PT LDS RZ, [RZ] ;  /* 0x00000000fffff984 */ /* 0x000fe20000000800 */
[----:B------:R-:W-:Y:S01]  /*1310*/  @!PT LDS RZ, [RZ] ;  /* 0x00000000fffff984 */ /* 0x000fe20000000800 */
[----:B------:R-:W-:Y:S01]  /*1320*/  @!PT LDS RZ, [RZ] ;  /* 0x00000000fffff984 */ /* 0x000fe20000000800 */
[----:B------:R-:W-:Y:S01]  /*1330*/  LDGSTS.E.BYPASS.128 [R53], desc[UR30][R20.64] ;  /* 0x0000000014357fae */ /* 0x000fe2000b901c5e */
[----:B------:R-:W-:Y:S02]  /*1340*/  IADD3 R195, P0, R20, 0x100, RZ ;  /* 0x0000010014c37810 */ /* 0x000fe40007f1e0ff */
[----:B------:R-:W-:Y:S01]  /*1350*/  IMAD.WIDE R48, R55, 0x2, R50 ;  /* 0x0000000237307825 */ /* 0x000fe200078e0232 */
[----:B------:R-:W-:-:S03]  /*1360*/  LEA R55, R6, UR24, 0x1 ;  /* 0x0000001806377c11 */ /* 0x000fc6000f8e08ff */
[----:B------:R-:W-:Y:S01]  /*1370*/  IMAD R31, R65, 0xc00, R14 ;  /* 0x00000c00411f7824 */ /* 0x000fe200078e020e */
[----:B------:R-:W-:Y:S01]  /*1380*/  LEA R65, R11, UR24, 0x1 ;  /* 0x000000180b417c11 */ /* 0x000fe2000f8e08ff */
[----:B------:R-:W-:-:S04]  /*1390*/  IMAD.WIDE R22, R15, 0x2, R34 ;  /* 0x000000020f167825 */ /* 0x000fc800078e0222 */
[----:B------:R-:W-:Y:S01]  /*13a0*/  IMAD.WIDE R50, R57, 0x2, R50 ;  /* 0x0000000239327825 */ /* 0x000fe200078e0232 */
[----:B------:R-:W-:Y:S01]  /*13b0*/  LEA R57, R7, UR24, 0x1 ;  /* 0x0000001807397c11 */ /* 0x000fe2000f8e08ff */
[----:B------:R-:W-:Y:S01]  /*13c0*/  LDGSTS.E.BYPASS.128 [R55], desc[UR30][R22.64] ;  /* 0x0000000016377fae */ /* 0x000fe2000b901c5e */
[----:B------:R-:W-:Y:S01]  /*13d0*/  IADD3 R15, P1, R22, 0x100, RZ ;  /* 0x00000100160f7810 */ /* 0x000fe20007f3e0ff */
[----:B------:R-:W-:Y:S01]  /*13e0*/  IMAD R33, R67, 0xc00, R14 ;  /* 0x00000c0043217824 */ /* 0x000fe200078e020e */
[----:B------:R-:W-:Y:S01]  /*13f0*/  LEA R67, R12, UR24, 0x1 ;  /* 0x000000180c437c11 */ /* 0x000fe2000f8e08ff */
[----:B------:R-:W-:-:S04]  /*1400*/  IMAD.WIDE R24, R25, 0x2, R34 ;  /* 0x0000000219187825 */ /* 0x000fc800078e0222 */
[--C-:B------:R-:W-:Y:S01]  /*1410*/  IMAD.WIDE R26, R27, 0x2, R34.reuse ;  /* 0x000000021b1a7825 */ /* 0x100fe200078e0222 */
[----:B------:R-:W-:Y:S03]  /*1420*/  LDGSTS.E.BYPASS.128 [R57], desc[UR30][R24.64] ;  /* 0x0000000018397fae */ /* 0x000fe6000b901c5e */
[--C-:B------:R-:W-:Y:S01]  /*1430*/  IMAD.WIDE R28, R29, 0x2, R34.reuse ;  /* 0x000000021d1c7825 */ /* 0x100fe200078e0222 */
[----:B------:R-:W-:Y:S03]  /*1440*/  LDGSTS.E.BYPASS.128 [R59], desc[UR30][R26.64] ;  /* 0x000000001a3b7fae */ /* 0x000fe6000b901c5e */
[--C-:B------:R-:W-:Y:S01]  /*1450*/  IMAD.WIDE R30, R31, 0x2, R34.reuse ;  /* 0x000000021f1e7825 */ /* 0x100fe200078e0222 */
[----:B------:R-:W-:Y:S03]  /*1460*/  LDGSTS.E.BYPASS.128 [R61], desc[UR30][R28.64] ;  /* 0x000000001c3d7fae */ /* 0x000fe6000b901c5e */
[--C-:B------:R-:W-:Y:S01]  /*1470*/  IMAD.WIDE R32, R33, 0x2, R34.reuse ;  /* 0x0000000221207825 */ /* 0x100fe200078e0222 */
[----:B------:R-:W-:Y:S03]  /*1480*/  LDGSTS.E.BYPASS.128 [R63], desc[UR30][R30.64] ;  /* 0x000000001e3f7fae */ /* 0x000fe6000b901c5e */
[----:B------:R-:W-:Y:S01]  /*1490*/  IMAD.WIDE R34, R17, 0x2, R34 ;  /* 0x0000000211227825 */ /* 0x000fe200078e0222 */
[----:B------:R-:W-:Y:S03]  /*14a0*/  LDGSTS.E.BYPASS.128 [R65], desc[UR30][R32.64] ;  /* 0x0000000020417fae */ /* 0x000fe6000b901c5e */
[----:B------:R-:W-:Y:S01]  /*14b0*/  IMAD.X R14, RZ, RZ, R21, P0 ;  /* 0x000000ffff0e7224 */ /* 0x000fe200000e0615 */
[----:B------:R-:W-:Y:S01]  /*14c0*/  LDGSTS.E.BYPASS.128 [R67], desc[UR30][R34.64] ;  /* 0x0000000022437fae */ /* 0x000fe2000b901c5e */
[----:B------:R-:W-:Y:S01]  /*14d0*/  IADD3 R17, P0, R24, 0x100, RZ ;  /* 0x0000010018117810 */ /* 0x000fe20007f1e0ff */
[----:B------:R-:W-:Y:S01]  /*14e0*/  IMAD.X R16, RZ, RZ, R23, P1 ;  /* 0x000000ffff107224 */ /* 0x000fe200008e0617 */
[----:B------:R-:W-:Y:S01]  /*14f0*/  IADD3 R19, P1, R26, 0x100, RZ ;  /* 0x000001001a137810 */ /* 0x000fe20007f3e0ff */
[----:B------:R-:W0:Y:S01]  /*1500*/  LDGDEPBAR ;  /* 0x00000000000079af */ /* 0x000e220000000000 */
[----:B------:R-:W-:-:S02]  /*1510*/  IMAD.X R176, RZ, RZ, R47, P2 ;  /* 0x000000ffffb07224 */ /* 0x000fc400010e062f */
[----:B------:R-:W-:Y:S01]  /*1520*/  IMAD.X R18, RZ, RZ, R25, P0 ;  /* 0x000000ffff127224 */ /* 0x000fe200000e0619 */
[----:B------:R-:W-:Y:S01]  /*1530*/  LDGSTS.E.BYPASS.128 [R53+0xc000], desc[UR30][R36.64] ;  /* 0x0c00000024357fae */ /* 0x000fe2000b901c5e */
[----:B------:R-:W-:Y:S01]  /*1540*/  IADD3 R197, P0, R28, 0x100, RZ ;  /* 0x000001001cc57810 */ /* 0x000fe20007f1e0ff */
[----:B------:R-:W-:Y:S01]  /*1550*/  IMAD.X R199, RZ, RZ, R27, P1 ;  /* 0x000000ffffc77224 */ /* 0x000fe200008e061b */
[----:B------:R-:W-:Y:S01]  /*1560*/  IADD3 R194, P1, R30, 0x100, RZ ;  /* 0x000001001ec27810 */ /* 0x000fe20007f3e0ff */
[----:B------:R-:W-:Y:S02]  /*1570*/  LDGSTS.E.BYPASS.128 [R55+0xc000], desc[UR30][R38.64] ;  /* 0x0c00000026377fae */ /* 0x000fe4000b901c5e */
[----:B------:R-:W-:Y:S01]  /*1580*/  IMAD.X R198, RZ, RZ, R29, P0 ;  /* 0x000000ffffc67224 */ /* 0x000fe200000e061d */
[----:B------:R-:W-:Y:S01]  /*1590*/  IADD3 R192, P0, R32, 0x100, RZ ;  /* 0x0000010020c07810 */ /* 0x000fe20007f1e0ff */
[----:B------:R-:W-:Y:S01]  /*15a0*/  LDGSTS.E.BYPASS.128 [R57+0xc000], desc[UR30][R40.64] ;  /* 0x0c00000028397fae */ /* 0x000fe2000b901c5e */
[----:B------:R-:W-:Y:S01]  /*15b0*/  IMAD.X R196, RZ, RZ, R31, P1 ;  /* 0x000000ffffc47224 */ /* 0x000fe200008e061f */
[----:B------:R-:W-:-:S02]  /*15c0*/  IADD3 R190, P1, R34, 0x100, RZ ;  /* 0x0000010022be7810 */ /* 0x000fc40007f3e0ff */
[----:B------:R-:W-:Y:S01]  /*15d0*/  LDGSTS.E.BYPASS.128 [R59+0xc000], desc[UR30][R42.64] ;  /* 0x0c0000002a3b7fae */ /* 0x000fe2000b901c5e */
[----:B------:R-:W-:Y:S01]  /*15e0*/  IMAD.X R193, RZ, RZ, R33, P0 ;  /* 0x000000ffffc17224 */ /* 0x000fe200000e0621 */
[----:B------:R-:W-:Y:S01]  /*15f0*/  IADD3 R188, P0, R36, 0x100, RZ ;  /* 0x0000010024bc7810 */ /* 0x000fe20007f1e0ff */
[----:B------:R-:W-:Y:S01]  /*1600*/  IMAD.X R191, RZ, RZ, R35, P1 ;  /* 0x000000ffffbf7224 */ /* 0x000fe200008e0623 */
[----:B------:R-:W-:Y:S01]  /*1610*/  LDGSTS.E.BYPASS.128 [R61+0xc000], desc[UR30][R44.64] ;  /* 0x0c0000002c3d7fae */ /* 0x000fe2000b901c5e */
[----:B------:R-:W-:Y:S02]  /*1620*/  IADD3 R186, P1, R38, 0x100, RZ ;  /* 0x0000010026ba7810 */ /* 0x000fe40007f3e0ff */
        /* <DEDUP_REMOVED lines=11> */
[----:B------:R-:W0:Y:S01]  /*16e0*/  LDGDEPBAR ;  /* 0x00000000000079af */ /* 0x000e220000000000 */
[----:B------:R-:W-:Y:S01]  /*16f0*/  IMAD.X R180, RZ, RZ, R45, P0 ;  /* 0x000000ffffb47224 */ /* 0x000fe200000e062d */
[----:B------:R-:W-:Y:S01]  /*1700*/  BAR.SYNC.DEFER_BLOCKING 0x0 ;  /* 0x0000000000007b1d */ /* 0x000fe20000010000 */
[----:B------:R-:W-:Y:S01]  /*1710*/  IADD3 R166, P0, R50, 0x100, RZ ;  /* 0x0000010032a67810 */ /* 0x000fe20007f1e0ff */
[----:B------:R-:W-:-:S04]  /*1720*/  IMAD.X R172, RZ, RZ, R49, P1 ;  /* 0x000000ffffac7224 */ /* 0x000fc800008e0631 */
[----:B------:R-:W-:Y:S01]  /*1730*/  IMAD.X R168, RZ, RZ, R51, P0 ;  /* 0x000000ffffa87224 */ /* 0x000fe200000e0633 */
[----:B------:R-:W-:Y:S01]  /*1740*/  @!PT LDS RZ, [RZ] ;  /* 0x00000000fffff984 */ /* 0x000fe20000000800 */
[----:B------:R-:W-:Y:S01]  /*1750*/  @!PT LDS RZ, [RZ] ;  /* 0x00000000fffff984 */ /* 0x000fe20000000800 */
[----:B------:R-:W-:Y:S01]  /*1760*/  @!PT LDS RZ, [RZ] ;  /* 0x00000000fffff984 */ /* 0x000fe20000000800 */
[----:B------:R2:W-:Y:S04]  /*1770*/  LDGSTS.E.BYPASS.128 [R53+0x4000], desc[UR30][R20.64+0x80] ;  /* 0x0400008014357fae */ /* 0x0005e8000b901c5e */
[----:B------:R-:W-:Y:S04]  /*1780*/  LDGSTS.E.BYPASS.128 [R55+0x4000], desc[UR30][R22.64+0x80] ;  /* 0x0400008016377fae */ /* 0x000fe8000b901c5e */
[----:B------:R3:W-:Y:S04]  /*1790*/  LDGSTS.E.BYPASS.128 [R57+0x4000], desc[UR30][R24.64+0x80] ;  /* 0x0400008018397fae */ /* 0x0007e8000b901c5e */
[----:B------:R4:W-:Y:S01]  /*17a0*/  LDGSTS.E.BYPASS.128 [R59+0x4000], desc[UR30][R26.64+0x80] ;  /* 0x040000801a3b7fae */ /* 0x0009e2000b901c5e */
[----:B--2---:R-:W-:-:S03]  /*17b0*/  IMAD.MOV.U32 R20, RZ, RZ, -0x40 ;  /* 0xffffffc0ff147424 */ /* 0x004fc600078e00ff */
[----:B------:R2:W-:Y:S04]  /*17c0*/  LDGSTS.E.BYPASS.128 [R61+0x4000], desc[UR30][R28.64+0x80] ;  /* 0x040000801c3d7fae */ /* 0x0005e8000b901c5e */
[----:B------:R5:W-:Y:S01]  /*17d0*/  LDGSTS.E.BYPASS.128 [R63+0x4000], desc[UR30][R30.64+0x80] ;  /* 0x040000801e3f7fae */ /* 0x000be2000b901c5e */
[----:B---3--:R-:W-:-:S03]  /*17e0*/  CS2R R24, SRZ ;  /* 0x0000000000187805 */ /* 0x008fc6000001ff00 */
[----:B------:R3:W-:Y:S01]  /*17f0*/  LDGSTS.E.BYPASS.128 [R65+0x4000], desc[UR30][R32.64+0x80] ;  /* 0x0400008020417fae */ /* 0x0007e2000b901c5e */
[----:B----4-:R-:W-:-:S03]  /*1800*/  CS2R R26, SRZ ;  /* 0x00000000001a7805 */ /* 0x010fc6000001ff00 */
[----:B------:R4:W-:Y:S01]  /*1810*/  LDGSTS.E.BYPASS.128 [R67+0x4000], desc[UR30][R34.64+0x80] ;  /* 0x0400008022437fae */ /* 0x0009e2000b901c5e */
[----:B-12---:R-:W-:-:S03]  /*1820*/  CS2R R28, SRZ ;  /* 0x00000000001c7805 */ /* 0x006fc6000001ff00 */
[----:B------:R-:W0:Y:S01]  /*1830*/  LDGDEPBAR ;  /* 0x00000000000079af */ /* 0x000e220000000000 */
[----:B-----5:R-:W-:-:S03]  /*1840*/  CS2R R30, SRZ ;  /* 0x00000000001e7805 */ /* 0x020fc6000001ff00 */
[----:B------:R1:W-:Y:S01]  /*1850*/  LDGSTS.E.BYPASS.128 [R53+0x10000], desc[UR30][R36.64+0x80] ;  /* 0x1000008024357fae */ /* 0x0003e2000b901c5e */
[----:B---3--:R-:W-:-:S03]  /*1860*/  CS2R R32, SRZ ;  /* 0x0000000000207805 */ /* 0x008fc6000001ff00 */
[----:B------:R2:W-:Y:S01]  /*1870*/  LDGSTS.E.BYPASS.128 [R55+0x10000], desc[UR30][R38.64+0x80] ;  /* 0x1000008026377fae */ /* 0x0005e2000b901c5e */
[----:B----4-:R-:W-:-:S03]  /*1880*/  CS2R R34, SRZ ;  /* 0x0000000000227805 */ /* 0x010fc6000001ff00 */
[----:B------:R3:W-:Y:S04]  /*1890*/  LDGSTS.E.BYPASS.128 [R57+0x10000], desc[UR30][R40.64+0x80] ;  /* 0x1000008028397fae */ /* 0x0007e8000b901c5e */
[----:B------:R4:W-:Y:S01]  /*18a0*/  LDGSTS.E.BYPASS.128 [R59+0x10000], desc[UR30][R42.64+0x80] ;  /* 0x100000802a3b7fae */ /* 0x0009e2000b901c5e */
[----:B-1----:R-:W-:Y:S02]  /*18b0*/  CS2R R36, SRZ ;  /* 0x0000000000247805 */ /* 0x002fe4000001ff00 */
[----:B------:R-:W-:Y:S01]  /*18c0*/  CS2R R52, SRZ ;  /* 0x0000000000347805 */ /* 0x000fe2000001ff00 */
[----:B------:R1:W-:Y:S01]  /*18d0*/  LDGSTS.E.BYPASS.128 [R61+0x10000], desc[UR30][R44.64+0x80] ;  /* 0x100000802c3d7fae */ /* 0x0003e2000b901c5e */
[----:B--2---:R-:W-:Y:S02]  /*18e0*/  CS2R R38, SRZ ;  /* 0x0000000000267805 */ /* 0x004fe4000001ff00 */
[----:B------:R-:W-:Y:S01]  /*18f0*/  CS2R R54, SRZ ;  /* 0x0000000000367805 */ /* 0x000fe2000001ff00 */
[----:B------:R2:W-:Y:S01]  /*1900*/  LDGSTS.E.BYPASS.128 [R63+0x10000], desc[UR30][R46.64+0x80] ;  /* 0x100000802e3f7fae */ /* 0x0005e2000b901c5e */
[----:B---3--:R-:W-:-:S02]  /*1910*/  CS2R R40, SRZ ;  /* 0x0000000000287805 */ /* 0x008fc4000001ff00 */
[----:B------:R-:W-:Y:S01]  /*1920*/  CS2R R56, SRZ ;  /* 0x0000000000387805 */ /* 0x000fe2000001ff00 */
[----:B------:R3:W-:Y:S01]  /*1930*/  LDGSTS.E.BYPASS.128 [R65+0x10000], desc[UR30][R48.64+0x80] ;  /* 0x1000008030417fae */ /* 0x0007e2000b901c5e */
[----:B----4-:R-:W-:Y:S02]  /*1940*/  CS2R R42, SRZ ;  /* 0x00000000002a7805 */ /* 0x010fe4000001ff00 */
[----:B------:R-:W-:Y:S01]  /*1950*/  CS2R R58, SRZ ;  /* 0x00000000003a7805 */ /* 0x000fe2000001ff00 */
[----:B------:R4:W-:Y:S01]  /*1960*/  LDGSTS.E.BYPASS.128 [R67+0x10000], desc[UR30][R50.64+0x80] ;  /* 0x1000008032437fae */ /* 0x0009e2000b901c5e */
[----:B-1----:R-:W-:Y:S02]  /*1970*/  CS2R R44, SRZ ;  /* 0x00000000002c7805 */ /* 0x002fe4000001ff00 */
[----:B------:R-:W-:Y:S01]  /*1980*/  CS2R R60, SRZ ;  /* 0x00000000003c7805 */ /* 0x000fe2000001ff00 */
[----:B------:R-:W0:Y:S01]  /*1990*/  LDGDEPBAR ;  /* 0x00000000000079af */ /* 0x000e220000000000 */
[----:B--2---:R-:W-:-:S02]  /*19a0*/  CS2R R46, SRZ ;  /* 0x00000000002e7805 */ /* 0x004fc4000001ff00 */
[----:B------:R-:W-:Y:S02]  /*19b0*/  CS2R R62, SRZ ;  /* 0x00000000003e7805 */ /* 0x000fe4000001ff00 */
[----:B---3--:R-:W-:Y:S02]  /*19c0*/  CS2R R48, SRZ ;  /* 0x0000000000307805 */ /* 0x008fe4000001ff00 */
[----:B------:R-:W-:Y:S02]  /*19d0*/  CS2R R64, SRZ ;  /* 0x0000000000407805 */ /* 0x000fe4000001ff00 */
[----:B----4-:R-:W-:Y:S02]  /*19e0*/  CS2R R50, SRZ ;  /* 0x0000000000327805 */ /* 0x010fe4000001ff00 */
[----:B------:R-:W-:-:S07]  /*19f0*/  CS2R R66, SRZ ;  /* 0x0000000000427805 */ /* 0x000fce000001ff00 */
.L_x_0:
[----:B------:R-:W1:Y:S01]  /*1a00*/  SHFL.IDX PT, R21, R200, RZ, 0x1f ;  /* 0x00001fffc8157589 */ /* 0x000e6200000e0000 */
[----:B------:R-:W-:Y:S01]  /*1a10*/  UIADD3 UR26, UR26, 0x1, URZ ;  /* 0x000000011a1a7890 */ /* 0x000fe2000fffe03f */
[----:B------:R-:W-:-:S04]  /*1a20*/  DEPBAR.LE SB0, 0x2 ;  /* 0x000080800000791a */ /* 0x000fc80000000000 */
[----:B------:R-:W-:Y:S01]  /*1a30*/  UISETP.GE.AND UP0, UPT, UR26, 0x3, UPT ;  /* 0x000000031a00788c */ /* 0x000fe2000bf06270 */
[----:B------:R-:W-:Y:S01]  /*1a40*/  BAR.SYNC.DEFER_BLOCKING 0x0 ;  /* 0x0000000000007b1d */ /* 0x000fe20000010000 */
[----:B------:R-:W-:Y:S01]  /*1a50*/  UIADD3 UR25, UR25, 0x1, URZ ;  /* 0x0000000119197890 */ /* 0x000fe2000fffe03f */
[----:B------:R-:W-:Y:S01]  /*1a60*/  VIADD R165, R20, 0x40 ;  /* 0x0000004014a57836 */ /* 0x000fe20000000000 */
[----:B------:R-:W-:Y:S01]  /*1a70*/  USEL UR26, UR26, URZ, !UP0 ;  /* 0x0000003f1a1a7287 */ /* 0x000fe2000c000000 */
[----:B------:R-:W-:Y:S02]  /*1a80*/  IADD3 R20, P1, R195, UR4, RZ ;  /* 0x00000004c3147c10 */ /* 0x000fe4000ff3e0ff */
[----:B------:R-:W-:Y:S01]  /*1a90*/  UMOV UR19, 0x40000040 ;  /* 0x4000004000137882 */ /* 0x000fe20000000000 */
[----:B------:R-:W-:Y:S01]  /*1aa0*/  UMOV UR12, 0x4000002 ;  /* 0x04000002000c7882 */ /* 0x000fe20000000000 */
[----:B------:R-:W-:Y:S01]  /*1ab0*/  UMOV UR13, 0x40000040 ;  /* 0x40000040000d7882 */ /* 0x000fe20000000000 */
[----:B------:R-:W-:Y:S01]  /*1ac0*/  UMOV UR9, 0x40000040 ;  /* 0x4000004000097882 */ /* 0x000fe20000000000 */
[----:B------:R-:W-:Y:S01]  /*1ad0*/  UMOV UR20, 0x4000006 ;  /* 0x0400000600147882 */ /* 0x000fe20000000000 */
[----:B------:R-:W-:Y:S01]  /*1ae0*/  UMOV UR21, 0x40000040 ;  /* 0x4000004000157882 */ /* 0x000fe20000000000 */
[----:B------:R-:W-:-:S02]  /*1af0*/  IADD3 R22, P2, R15, UR4, RZ ;  /* 0x000000040f167c10 */ /* 0x000fc4000ff5e0ff */
[----:B------:R-:W-:Y:S02]  /*1b00*/  ISETP.GE.U32.AND P0, PT, R165, 0xb80, PT ;  /* 0x00000b80a500780c */ /* 0x000fe40003f06070 */
[----:B------:R-:W-:Y:S02]  /*1b10*/  IADD3.X R23, R16, UR5, RZ, P2, !PT ;  /* 0x0000000510177c10 */ /* 0x000fe400097fe4ff */
[----:B-1----:R-:W-:Y:S02]  /*1b20*/  R2UR UR6, R21 ;  /* 0x00000000150672ca */ /* 0x002fe400000e0000 */
[----:B------:R-:W-:Y:S02]  /*1b30*/  IADD3.X R21, R14, UR5, RZ, P1, !PT ;  /* 0x000000050e157c10 */ /* 0x000fe40008ffe4ff */
[----:B------:R-:W-:Y:S01]  /*1b40*/  IADD3 R152, P1, R17, UR4, RZ ;  /* 0x0000000411987c10 */ /* 0x000fe2000ff3e0ff */
[----:B------:R-:W-:Y:S01]  /*1b50*/  WARPGROUP.ARRIVE ;  /* 0x00000000000079c5 */ /* 0x000fe20000000000 */
[----:B------:R-:W-:-:S02]  /*1b60*/  IADD3 R154, P2, R19, UR4, RZ ;  /* 0x00000004139a7c10 */ /* 0x000fc4000ff5e0ff */
[----:B------:R-:W-:Y:S02]  /*1b70*/  IADD3.X R153, R18, UR5, RZ, P1, !PT ;  /* 0x0000000512997c10 */ /* 0x000fe40008ffe4ff */
[----:B------:R-:W-:-:S03]  /*1b80*/  IADD3 R156, P1, R197, UR4, RZ ;  /* 0x00000004c59c7c10 */ /* 0x000fc6000ff3e0ff */
[----:B------:R-:W-:Y:S01]  /*1b90*/  USHF.L.U32 UR7, UR6, 0x7, URZ ;  /* 0x0000000706077899 */ /* 0x000fe2000800063f */
[----:B------:R-:W-:Y:S01]  /*1ba0*/  IADD3.X R155, R199, UR5, RZ, P2, !PT ;  /* 0x00000005c79b7c10 */ /* 0x000fe200097fe4ff */
[----:B------:R-:W-:Y:S01]  /*1bb0*/  ULEA UR6, UR26, UR24, 0xe ;  /* 0x000000181a067291 */ /* 0x000fe2000f8e703f */
[----:B------:R-:W-:Y:S01]  /*1bc0*/  IADD3 R158, P2, R194, UR4, RZ ;  /* 0x00000004c29e7c10 */ /* 0x000fe2000ff5e0ff */
[----:B------:R-:W-:Y:S01]  /*1bd0*/  ULOP3.LUT UR7, UR7, 0x180, URZ, 0xc0, !UPT ;  /* 0x0000018007077892 */ /* 0x000fe2000f8ec03f */
[----:B------:R-:W-:Y:S01]  /*1be0*/  IADD3.X R157, R198, UR5, RZ, P1, !PT ;  /* 0x00000005c69d7c10 */ /* 0x000fe20008ffe4ff */
[----:B------:R-:W-:Y:S01]  /*1bf0*/  USHF.R.U32.HI UR8, URZ, 0x4, UR6 ;  /* 0x000000043f087899 */ /* 0x000fe20008011606 */
[----:B------:R-:W-:Y:S01]  /*1c00*/  IADD3 R160, P1, R192, UR4, RZ ;  /* 0x00000004c0a07c10 */ /* 0x000fe2000ff3e0ff */
[----:B------:R-:W-:Y:S01]  /*1c10*/  UIADD3 UR6, UR6, 0xc000, URZ ;  /* 0x0000c00006067890 */ /* 0x000fe2000fffe03f */
[----:B------:R-:W-:Y:S01]  /*1c20*/  IADD3.X R159, R196, UR5, RZ, P2, !PT ;  /* 0x00000005c49f7c10 */ /* 0x000fe200097fe4ff */
[----:B------:R-:W-:Y:S01]  /*1c30*/  ULOP3.LUT UR8, UR8, 0x3fff, URZ, 0xc0, !UPT ;  /* 0x00003fff08087892 */ /* 0x000fe2000f8ec03f */
[----:B------:R-:W-:Y:S01]  /*1c40*/  IADD3.X R161, R193, UR5, RZ, P1, !PT ;  /* 0x00000005c1a17c10 */ /* 0x000fe20008ffe4ff */
[----:B------:R-:W-:Y:S01]  /*1c50*/  USHF.R.U32.HI UR6, URZ, 0x4, UR6 ;  /* 0x000000043f067899 */ /* 0x000fe20008011606 */
[----:B------:R-:W-:Y:S01]  /*1c60*/  IADD3 R162, P4, R166, UR4, RZ ;  /* 0x00000004a6a27c10 */ /* 0x000fe2000ff9e0ff */
[----:B------:R-:W-:-:S02]  /*1c70*/  UIADD3 UR28, UP0, UR7, UR8, URZ ;  /* 0x00000008071c7290 */ /* 0x000fc4000ff1e03f */
[----:B------:R-:W-:Y:S01]  /*1c80*/  ULOP3.LUT UR6, UR6, 0x3fff, URZ, 0xc0, !UPT ;  /* 0x00003fff06067892 */ /* 0x000fe2000f8ec03f */
[----:B------:R-:W-:Y:S01]  /*1c90*/  IADD3.X R163, R168, UR5, RZ, P4, !PT ;  /* 0x00000005a8a37c10 */ /* 0x000fe2000a7fe4ff */
[----:B------:R-:W-:Y:S02]  /*1ca0*/  UIADD3.X UR29, URZ, URZ, URZ, UP0, !UPT ;  /* 0x0000003f3f1d7290 */ /* 0x000fe400087fe43f */
[----:B------:R-:W-:Y:S02]  /*1cb0*/  ULOP3.LUT UR18, UR6, 0x4000000, URZ, 0xfc, !UPT ;  /* 0x0400000006127892 */ /* 0x000fe4000f8efc3f */
[----:B------:R-:W-:Y:S02]  /*1cc0*/  ULOP3.LUT UR16, UR28, 0x4000000, URZ, 0xfc, !UPT ;  /* 0x040000001c107892 */ /* 0x000fe4000f8efc3f */
[----:B------:R-:W-:Y:S01]  /*1cd0*/  ULOP3.LUT UR17, UR29, 0x40000040, URZ, 0xfc, !UPT ;  /* 0x400000401d117892 */ /* 0x000fe2000f8efc3f */
[----:B------:R-:W-:Y:S01]  /*1ce0*/  UMOV UR7, URZ ;  /* 0x0000003f00077c82 */ /* 0x000fe20008000000 */
[----:B------:R-:W-:Y:S01]  /*1cf0*/  UMOV UR8, 0x4000004 ;  /* 0x0400000400087882 */ /* 0x000fe20000000000 */
[----:B------:R-:W-:-:S02]  /*1d00*/  UIADD3.64 UR14, UR6, UR12, URZ ;  /* 0x0000000c060e7297 */ /* 0x000fc4000fffe03f */
[----:B------:R-:W-:Y:S02]  /*1d10*/  UIADD3.64 UR12, UR28, UR12, URZ ;  /* 0x0000000c1c0c7297 */ /* 0x000fe4000fffe03f */
[----:B------:R-:W-:Y:S02]  /*1d20*/  UIADD3.64 UR10, UR6, UR8, URZ ;  /* 0x00000008060a7297 */ /* 0x000fe4000fffe03f */
[----:B------:R-:W-:Y:S01]  /*1d30*/  HGMMA.64x128x16.F32.BF16 R88, gdesc[UR16], R88 ;  /* 0x01e00000105879f0 */ /* 0x000fe20008701858 */
[----:B------:R-:W-:Y:S01]  /*1d40*/  UIADD3.64 UR8, UR28, UR8, URZ ;  /* 0x000000081c087297 */ /* 0x000fe2000fffe03f */
[----:B------:R-:W-:Y:S01]  /*1d50*/  UMOV UR16, 0x4000200 ;  /* 0x0400020000107882 */ /* 0x000fe20000000000 */
[----:B------:R-:W-:Y:S01]  /*1d60*/  UMOV UR17, 0x40000040 ;  /* 0x4000004000117882 */ /* 0x000fe20000000000 */
[----:B------:R-:W-:Y:S02]  /*1d70*/  UIADD3.64 UR22, UR6, UR20, URZ ;  /* 0x0000001406167297 */ /* 0x000fe4000fffe03f */
[----:B------:R-:W-:-:S02]  /*1d80*/  UIADD3.64 UR20, UR28, UR20, URZ ;  /* 0x000000141c147297 */ /* 0x000fc4000fffe03f */
[----:B------:R-:W-:Y:S02]  /*1d90*/  UIADD3.64 UR16, UR28, UR16, URZ ;  /* 0x000000101c107297 */ /* 0x000fe4000fffe03f */
[----:B------:R-:W-:-:S04]  /*1da0*/  UISETP.GE.AND UP0, UPT, UR25, 0x3, UPT ;  /* 0x000000031900788c */ /* 0x000fc8000bf06270 */
[----:B------:R-:W-:-:S04]  /*1db0*/  USEL UR25, UR25, URZ, !UP0 ;  /* 0x0000003f19197287 */ /* 0x000fc8000c000000 */
[----:B------:R-:W-:-:S06]  /*1dc0*/  ULEA UR6, UR25, UR24, 0xe ;  /* 0x0000001819067291 */ /* 0x000fcc000f8e703f */
[----:B------:R-:W-:Y:S02]  /*1dd0*/  LEA R167, R13, UR6, 0x1 ;  /* 0x000000060da77c11 */ /* 0x000fe4000f8e08ff */
[----:B------:R-:W-:Y:S02]  /*1de0*/  LEA R169, R6, UR6, 0x1 ;  /* 0x0000000606a97c11 */ /* 0x000fe4000f8e08ff */
[----:B------:R-:W-:Y:S02]  /*1df0*/  LEA R171, R7, UR6, 0x1 ;  /* 0x0000000607ab7c11 */ /* 0x000fe4000f8e08ff */
[----:B------:R-:W-:Y:S02]  /*1e00*/  LEA R173, R8, UR6, 0x1 ;  /* 0x0000000608ad7c11 */ /* 0x000fe4000f8e08ff */
[----:B------:R-:W-:Y:S02]  /*1e10*/  LEA R175, R9, UR6, 0x1 ;  /* 0x0000000609af7c11 */ /* 0x000fe4000f8e08ff */
[----:B------:R-:W-:-:S02]  /*1e20*/  LEA R177, R10, UR6, 0x1 ;  /* 0x000000060ab17c11 */ /* 0x000fc4000f8e08ff */
[----:B------:R-:W-:Y:S02]  /*1e30*/  LEA R179, R11, UR6, 0x1 ;  /* 0x000000060bb37c11 */ /* 0x000fe4000f8e08ff */
[----:B------:R-:W-:Y:S01]  /*1e40*/  LEA R181, R12, UR6, 0x1 ;  /* 0x000000060cb57c11 */ /* 0x000fe2000f8e08ff */
[----:B------:R-:W-:Y:S01]  /*1e50*/  HGMMA.64x128x16.F32.BF16 R88, gdesc[UR12], R88 ;  /* 0x01e000000c5879f0 */ /* 0x000fe20008701858 */
[----:B------:R-:W-:Y:S01]  /*1e60*/  UMOV UR12, 0x4000202 ;  /* 0x04000202000c7882 */ /* 0x000fe20000000000 */
[----:B------:R-:W-:Y:S02]  /*1e70*/  UMOV UR13, 0x40000040 ;  /* 0x40000040000d7882 */ /* 0x000fe40000000000 */
[----:B------:R-:W-:-:S08]  /*1e80*/  UIADD3.64 UR12, UR28, UR12, URZ ;  /* 0x0000000c1c0c7297 */ /* 0x000fd0000fffe03f */
[----:B------:R-:W-:Y:S01]  /*1e90*/  HGMMA.64x128x16.F32.BF16 R88, gdesc[UR8], R88 ;  /* 0x01e00000085879f0 */ /* 0x000fe20008701858 */
[----:B------:R-:W-:Y:S01]  /*1ea0*/  UMOV UR8, 0x4000204 ;  /* 0x0400020400087882 */ /* 0x000fe20000000000 */
[----:B------:R-:W-:Y:S02]  /*1eb0*/  UMOV UR9, 0x40000040 ;  /* 0x4000004000097882 */ /* 0x000fe40000000000 */
[----:B------:R-:W-:-:S08]  /*1ec0*/  UIADD3.64 UR8, UR28, UR8, URZ ;  /* 0x000000081c087297 */ /* 0x000fd0000fffe03f */
[----:B------:R-:W-:-:S12]  /*1ed0*/  HGMMA.64x128x16.F32.BF16 R88, gdesc[UR20], R88 ;  /* 0x01e00000145879f0 */ /* 0x000fd80008701858 */
[----:B------:R-:W-:Y:S01]  /*1ee0*/  HGMMA.64x128x16.F32.BF16 R24, gdesc[UR16], R24 ;  /* 0x01e00000101879f0 */ /* 0x000fe20008701818 */
[----:B------:R-:W-:Y:S01]  /*1ef0*/  UMOV UR20, 0x4000206 ;  /* 0x0400020600147882 */ /* 0x000fe20000000000 */
[----:B------:R-:W-:Y:S02]  /*1f00*/  UMOV UR21, 0x40000040 ;  /* 0x4000004000157882 */ /* 0x000fe40000000000 */
[----:B------:R-:W-:-:S08]  /*1f10*/  UIADD3.64 UR20, UR28, UR20, URZ ;  /* 0x000000141c147297 */ /* 0x000fd0000fffe03f */
[----:B------:R-:W-:-:S12]  /*1f20*/  HGMMA.64x128x16.F32.BF16 R24, gdesc[UR12], R24 ;  /* 0x01e000000c1879f0 */ /* 0x000fd80008701818 */
[----:B------:R-:W-:-:S12]  /*1f30*/  HGMMA.64x128x16.F32.BF16 R24, gdesc[UR8], R24 ;  /* 0x01e00000081879f0 */ /* 0x000fd80008701818 */
[----:B------:R-:W-:Y:S03]  /*1f40*/  HGMMA.64x128x16.F32.BF16 R24, gdesc[UR20], R24, gsb0 ;  /* 0x01e00000141879f0 */ /* 0x000fe60008001818 */
[----:B------:R-:W-:Y:S02]  /*1f50*/  WARPGROUP.DEPBAR.LE gsb0, 0x1 ;  /* 0x00008000000079c5 */ /* 0x000fe40000010100 */
[----:B------:R-:W-:Y:S06]  /*1f60*/  BAR.SYNC.DEFER_BLOCKING 0x0 ;  /* 0x0000000000007b1d */ /* 0x000fec0000010000 */
[----:B------:R-:W-:Y:S01]  /*1f70*/  @!PT LDS RZ, [RZ] ;  /* 0x00000000fffff984 */ /* 0x000fe20000000800 */
[----:B------:R-:W-:Y:S01]  /*1f80*/  @!PT LDS RZ, [RZ] ;  /* 0x00000000fffff984 */ /* 0x000fe20000000800 */
[----:B------:R-:W-:Y:S01]  /*1f90*/  @!PT LDS RZ, [RZ] ;  /* 0x00000000fffff984 */ /* 0x000fe20000000800 */
[----:B------:R-:W-:Y:S04]  /*1fa0*/  LDGSTS.E.BYPASS.128 [R167], desc[UR30][R20.64], !P0 ;  /* 0x0000000014a77fae */ /* 0x000fe8000c101c5e */
[----:B------:R1:W-:Y:S04]  /*1fb0*/  LDGSTS.E.BYPASS.128 [R169], desc[UR30][R22.64], !P0 ;  /* 0x0000000016a97fae */ /* 0x0003e8000c101c5e */
[----:B------:R2:W-:Y:S04]  /*1fc0*/  LDGSTS.E.BYPASS.128 [R171], desc[UR30][R152.64], !P0 ;  /* 0x0000000098ab7fae */ /* 0x0005e8000c101c5e */
[----:B------:R3:W-:Y:S01]  /*1fd0*/  LDGSTS.E.BYPASS.128 [R173], desc[UR30][R154.64], !P0 ;  /* 0x000000009aad7fae */ /* 0x0007e2000c101c5e */
[----:B-1----:R-:W-:-:S03]  /*1fe0*/  IADD3 R22, P2, R190, UR4, RZ ;  /* 0x00000004be167c10 */ /* 0x002fc6000ff5e0ff */
[----:B------:R1:W-:Y:S01]  /*1ff0*/  LDGSTS.E.BYPASS.128 [R175], desc[UR30][R156.64], !P0 ;  /* 0x000000009caf7fae */ /* 0x0003e2000c101c5e */
[----:B--2---:R-:W-:-:S03]  /*2000*/  IADD3 R152, P1, R188, UR4, RZ ;  /* 0x00000004bc987c10 */ /* 0x004fc6000ff3e0ff */
[----:B------:R2:W-:Y:S01]  /*2010*/  LDGSTS.E.BYPASS.128 [R177], desc[UR30][R158.64], !P0 ;  /* 0x000000009eb17fae */ /* 0x0005e2000c101c5e */
[----:B------:R-:W-:Y:S02]  /*2020*/  IADD3.X R23, R191, UR5, RZ, P2, !PT ;  /* 0x00000005bf177c10 */ /* 0x000fe400097fe4ff */
[----:B---3--:R-:W-:Y:S01]  /*2030*/  IADD3 R154, P2, R186, UR4, RZ ;  /* 0x00000004ba9a7c10 */ /* 0x008fe2000ff5e0ff */
[----:B------:R3:W-:Y:S01]  /*2040*/  LDGSTS.E.BYPASS.128 [R179], desc[UR30][R160.64], !P0 ;  /* 0x00000000a0b37fae */ /* 0x0007e2000c101c5e */
[----:B------:R-:W-:Y:S02]  /*2050*/  IADD3.X R153, R189, UR5, RZ, P1, !PT ;  /* 0x00000005bd997c10 */ /* 0x000fe40008ffe4ff */
[----:B------:R-:W-:Y:S01]  /*2060*/  IADD3.X R155, R187, UR5, RZ, P2, !PT ;  /* 0x00000005bb9b7c10 */ /* 0x000fe200097fe4ff */
[----:B------:R4:W-:Y:S01]  /*2070*/  LDGSTS.E.BYPASS.128 [R181], desc[UR30][R22.64], !P0 ;  /* 0x0000000016b57fae */ /* 0x0009e2000c101c5e */
[----:B-1----:R-:W-:Y:S02]  /*2080*/  IADD3 R156, P1, R184, UR4, RZ ;  /* 0x00000004b89c7c10 */ /* 0x002fe4000ff3e0ff */
[----:B------:R-:W-:Y:S01]  /*2090*/  IADD3 R20, P2, R182, UR4, RZ ;  /* 0x00000004b6147c10 */ /* 0x000fe2000ff5e0ff */
[----:B------:R-:W0:Y:S01]  /*20a0*/  LDGDEPBAR ;  /* 0x00000000000079af */ /* 0x000e220000000000 */
[----:B------:R-:W-:-:S02]  /*20b0*/  IADD3.X R157, R185, UR5, RZ, P1, !PT ;  /* 0x00000005b99d7c10 */ /* 0x000fc40008ffe4ff */
[----:B--2---:R-:W-:Y:S01]  /*20c0*/  IADD3 R158, P1, R178, UR4, RZ ;  /* 0x00000004b29e7c10 */ /* 0x004fe2000ff3e0ff */
[----:B------:R-:W-:Y:S01]  /*20d0*/  LDGSTS.E.BYPASS.128 [R167+0xc000], desc[UR30][R152.64], !P0 ;  /* 0x0c00000098a77fae */ /* 0x000fe2000c101c5e */
[----:B------:R-:W-:Y:S02]  /*20e0*/  IADD3.X R21, R183, UR5, RZ, P2, !PT ;  /* 0x00000005b7157c10 */ /* 0x000fe400097fe4ff */
[----:B---3--:R-:W-:Y:S01]  /*20f0*/  IADD3 R160, P3, R170, UR4, RZ ;  /* 0x00000004aaa07c10 */ /* 0x008fe2000ff7e0ff */
[----:B------:R-:W-:Y:S01]  /*2100*/  LDGSTS.E.BYPASS.128 [R169+0xc000], desc[UR30][R154.64], !P0 ;  /* 0x0c0000009aa97fae */ /* 0x000fe2000c101c5e */
[----:B----4-:R-:W-:Y:S01]  /*2110*/  IADD3 R22, P2, R174, UR4, RZ ;  /* 0x00000004ae167c10 */ /* 0x010fe2000ff5e0ff */
[----:B------:R-:W-:Y:S01]  /*2120*/  UIADD3 UR4, UP0, UR4, 0x80, URZ ;  /* 0x0000008004047890 */ /* 0x000fe2000ff1e03f */
[----:B------:R-:W-:Y:S01]  /*2130*/  IADD3.X R159, R180, UR5, RZ, P1, !PT ;  /* 0x00000005b49f7c10 */ /* 0x000fe20008ffe4ff */
[----:B------:R-:W-:Y:S01]  /*2140*/  LDGSTS.E.BYPASS.128 [R171+0xc000], desc[UR30][R156.64], !P0 ;  /* 0x0c0000009cab7fae */ /* 0x000fe2000c101c5e */
[----:B------:R-:W-:-:S02]  /*2150*/  IADD3.X R23, R176, UR5, RZ, P2, !PT ;  /* 0x00000005b0177c10 */ /* 0x000fc400097fe4ff */
[----:B------:R-:W-:Y:S01]  /*2160*/  IADD3.X R161, R172, UR5, RZ, P3, !PT ;  /* 0x00000005aca17c10 */ /* 0x000fe20009ffe4ff */
[----:B------:R1:W-:Y:S01]  /*2170*/  LDGSTS.E.BYPASS.128 [R173+0xc000], desc[UR30][R20.64], !P0 ;  /* 0x0c00000014ad7fae */ /* 0x0003e2000c101c5e */
[----:B------:R-:W-:-:S03]  /*2180*/  UIADD3.X UR5, URZ, UR5, URZ, UP0, !UPT ;  /* 0x000000053f057290 */ /* 0x000fc600087fe43f */
[----:B------:R2:W-:Y:S04]  /*2190*/  LDGSTS.E.BYPASS.128 [R175+0xc000], desc[UR30][R158.64], !P0 ;  /* 0x0c0000009eaf7fae */ /* 0x0005e8000c101c5e */
[----:B------:R2:W-:Y:S04]  /*21a0*/  LDGSTS.E.BYPASS.128 [R177+0xc000], desc[UR30][R22.64], !P0 ;  /* 0x0c00000016b17fae */ /* 0x0005e8000c101c5e */
[----:B------:R2:W-:Y:S01]  /*21b0*/  LDGSTS.E.BYPASS.128 [R179+0xc000], desc[UR30][R160.64], !P0 ;  /* 0x0c000000a0b37fae */ /* 0x0005e2000c101c5e */
[----:B-1----:R-:W-:-:S03]  /*21c0*/  IMAD.MOV.U32 R20, RZ, RZ, R165 ;  /* 0x000000ffff147224 */ /* 0x002fc600078e00a5 */
[----:B------:R2:W-:Y:S01]  /*21d0*/  LDGSTS.E.BYPASS.128 [R181+0xc000], desc[UR30][R162.64], !P0 ;  /* 0x0c000000a2b57fae */ /* 0x0005e2000c101c5e */
[----:B------:R-:W-:-:S03]  /*21e0*/  ISETP.GE.U32.AND P0, PT, R165, 0xbc0, PT ;  /* 0x00000bc0a500780c */ /* 0x000fc60003f06070 */
[----:B------:R-:W0:Y:S10]  /*21f0*/  LDGDEPBAR ;  /* 0x00000000000079af */ /* 0x000e340000000000 */
[----:B--2---:R-:W-:Y:S05]  /*2200*/  @!P0 BRA `(.L_x_0) ;  /* 0xfffffff400fc8947 */ /* 0x004fea000383ffff */
[----:B------:R-:W-:Y:S02]  /*2210*/  WARPGROUP.DEPBAR.LE gsb0, 0x0 ;  /* 0x00008000000079c5 */ /* 0x000fe40000010000 */
[----:B------:R-:W-:Y:S01]  /*2220*/  SHF.R.U32.HI R7, RZ, 0x2, R2 ;  /* 0x00000002ff077819 */ /* 0x000fe20000011602 */
[----:B------:R-:W-:-:S04]  /*2230*/  DEPBAR.LE SB0, 0x0 ;  /* 0x000080000000791a */ /* 0x000fc80000000000 */
[----:B------:R-:W-:Y:S01]  /*2240*/  LOP3.LUT R164, R164, 0x3, RZ, 0xc0, !PT ;  /* 0x00000003a4a47812 */ /* 0x000fe200078ec0ff */
[----:B------:R-:W-:Y:S01]  /*2250*/  IMAD.SHL.U32 R6, R2, 0x2, RZ ;  /* 0x0000000202067824 */ /* 0x000fe200078e00ff */
[----:B------:R-:W-:Y:S02]  /*2260*/  SHF.R.U32.HI R8, RZ, 0x4, R2 ;  /* 0x00000004ff087819 */ /* 0x000fe40000011602 */
[----:B------:R-:W-:Y:S01]  /*2270*/  SGXT.U32 R2, R7, 0x3 ;  /* 0x000000030702781a */ /* 0x000fe20000000000 */
[----:B------:R-:W-:Y:S01]  /*2280*/  IMAD.SHL.U32 R7, R164, 0x10, RZ ;  /* 0x00000010a4077824 */ /* 0x000fe200078e00ff */
[----:B------:R-:W-:Y:S01]  /*2290*/  LOP3.LUT R6, R6, 0x6, RZ, 0xc0, !PT ;  /* 0x0000000606067812 */ /* 0x000fe200078ec0ff */
[----:B------:R-:W-:Y:S01]  /*22a0*/  IMAD.SHL.U32 R9, R164, 0x2, RZ ;  /* 0x00000002a4097824 */ /* 0x000fe200078e00ff */
[----:B------:R-:W-:Y:S02]  /*22b0*/  SGXT.U32 R8, R8, 0x1 ;  /* 0x000000010808781a */ /* 0x000fe40000000000 */
[----:B------:R-:W-:-:S02]  /*22c0*/  LOP3.LUT R7, R7, R2, RZ, 0xfc, !PT ;  /* 0x0000000207077212 */ /* 0x000fc400078efcff */
[----:B------:R-:W-:Y:S02]  /*22d0*/  LOP3.LUT R9, R9, R8, RZ, 0xfc, !PT ;  /* 0x0000000809097212 */ /* 0x000fe400078efcff */
[----:B------:R-:W-:Y:S01]  /*22e0*/  LOP3.LUT R2, R5, 0x78, RZ, 0xc0, !PT ;  /* 0x0000007805027812 */ /* 0x000fe200078ec0ff */
[----:B------:R-:W-:Y:S01]  /*22f0*/  IMAD R6, R7, 0x88, R6 ;  /* 0x0000008807067824 */ /* 0x000fe200078e0206 */
[----:B------:R-:W-:-:S03]  /*2300*/  LOP3.LUT R152, R4, 0x78, R5, 0xf8, !PT ;  /* 0x0000007804987812 */ /* 0x000fc600078ef805 */
[----:B------:R-:W-:Y:S01]  /*2310*/  IMAD R2, R9, 0x88, R2 ;  /* 0x0000008809027824 */ /* 0x000fe200078e0202 */
[----:B------:R-:W-:Y:S01]  /*2320*/  LEA R153, R6, UR24, 0x2 ;  /* 0x0000001806997c11 */ /* 0x000fe2000f8e10ff */
[----:B------:R-:W-:Y:S01]  /*2330*/  BAR.SYNC.DEFER_BLOCKING 0x0 ;  /* 0x0000000000007b1d */ /* 0x000fe20000010000 */
[----:B------:R-:W-:Y:S02]  /*2340*/  ISETP.GE.AND P6, PT, R152, 0xc00, PT ;  /* 0x00000c009800780c */ /* 0x000fe40003fc6270 */
[----:B------:R-:W-:Y:S02]  /*2350*/  LEA R2, R2, UR24, 0x2 ;  /* 0x0000001802027c11 */ /* 0x000fe4000f8e10ff */
[----:B------:R-:W-:Y:S01]  /*2360*/  ISETP.LT.AND P0, PT, R3, R0, !P6 ;  /* 0x000000000300720c */ /* 0x000fe20007701270 */
[----:B------:R-:W-:Y:S04]  /*2370*/  STS.64 [R153], R88 ;  /* 0x0000005899007388 */ /* 0x000fe80000000a00 */
[----:B------:R-:W-:Y:S04]  /*2380*/  STS.64 [R153+0x1100], R90 ;  /* 0x0011005a99007388 */ /* 0x000fe80000000a00 */
        /* <DEDUP_REMOVED lines=29> */
[----:B------:R-:W-:Y:S01]  /*2560*/  STS.64 [R153+0x12e0], R150 ;  /* 0x0012e09699007388 */ /* 0x000fe20000000a00 */
[----:B------:R-:W-:Y:S06]  /*2570*/  BAR.SYNC.DEFER_BLOCKING 0x0 ;  /* 0x0000000000007b1d */ /* 0x000fec0000010000 */
[----:B------:R-:W1:Y:S04]  /*2580*/  LDS.128 R124, [R2] ;  /* 0x00000000027c7984 */ /* 0x000e680000000c00 */
[----:B------:R-:W2:Y:S04]  /*2590*/  LDS.128 R128, [R2+0x10] ;  /* 0x0000100002807984 */ /* 0x000ea80000000c00 */
[----:B------:R-:W3:Y:S04]  /*25a0*/  LDS.128 R116, [R2+0x1100] ;  /* 0x0011000002747984 */ /* 0x000ee80000000c00 */
[----:B------:R-:W4:Y:S04]  /*25b0*/  LDS.128 R120, [R2+0x1110] ;  /* 0x0011100002787984 */ /* 0x000f280000000c00 */
[----:B------:R-:W5:Y:S04]  /*25c0*/  LDS.128 R112, [R2+0x2200] ;  /* 0x0022000002707984 */ /* 0x000f680000000c00 */
[----:B------:R-:W1:Y:S04]  /*25d0*/  LDS.128 R108, [R2+0x2210] ;  /* 0x00221000026c7984 */ /* 0x000e680000000c00 */
[----:B------:R-:W-:Y:S04]  /*25e0*/  LDS.128 R100, [R2+0x3300] ;  /* 0x0033000002647984 */ /* 0x000fe80000000c00 */
[----:B------:R-:W1:Y:S04]  /*25f0*/  LDS.128 R104, [R2+0x3310] ;  /* 0x0033100002687984 */ /* 0x000e680000000c00 */
[----:B------:R-:W-:Y:S04]  /*2600*/  LDS.128 R92, [R2+0x4400] ;  /* 0x00440000025c7984 */ /* 0x000fe80000000c00 */
[----:B------:R-:W1:Y:S04]  /*2610*/  LDS.128 R96, [R2+0x4410] ;  /* 0x0044100002607984 */ /* 0x000e680000000c00 */
[----:B------:R-:W1:Y:S04]  /*2620*/  LDS.128 R20, [R2+0x5500] ;  /* 0x0055000002147984 */ /* 0x000e680000000c00 */
[----:B------:R-:W1:Y:S04]  /*2630*/  LDS.128 R88, [R2+0x5510] ;  /* 0x0055100002587984 */ /* 0x000e680000000c00 */
[----:B------:R-:W-:Y:S04]  /*2640*/  LDS.128 R12, [R2+0x6600] ;  /* 0x00660000020c7984 */ /* 0x000fe80000000c00 */
[----:B------:R-:W1:Y:S04]  /*2650*/  LDS.128 R16, [R2+0x6610] ;  /* 0x0066100002107984 */ /* 0x000e680000000c00 */
[----:B------:R-:W-:Y:S04]  /*2660*/  LDS.128 R4, [R2+0x7700] ;  /* 0x0077000002047984 */ /* 0x000fe80000000c00 */
[----:B------:R-:W1:Y:S01]  /*2670*/  LDS.128 R8, [R2+0x7710] ;  /* 0x0077100002087984 */ /* 0x000e620000000c00 */
[----:B------:R-:W-:Y:S06]  /*2680*/  BAR.SYNC.DEFER_BLOCKING 0x0 ;  /* 0x0000000000007b1d */ /* 0x000fec0000010000 */
[----:B------:R2:W-:Y:S04]  /*2690*/  STS.64 [R153], R24 ;  /* 0x0000001899007388 */ /* 0x0005e80000000a00 */
[----:B------:R-:W-:Y:S04]  /*26a0*/  STS.64 [R153+0x1100], R26 ;  /* 0x0011001a99007388 */ /* 0x000fe80000000a00 */
[----:B------:R-:W-:Y:S01]  /*26b0*/  STS.64 [R153+0x20], R28 ;  /* 0x0000201c99007388 */ /* 0x000fe20000000a00 */
[----:B--2---:R-:W2:Y:S03]  /*26c0*/  LDC.64 R24, c[0x0][0x210] ;  /* 0x00008400ff187b82 */ /* 0x004ea60000000a00 */
[----:B------:R-:W-:Y:S04]  /*26d0*/  STS.64 [R153+0x1120], R30 ;  /* 0x0011201e99007388 */ /* 0x000fe80000000a00 */
[----:B------:R3:W-:Y:S04]  /*26e0*/  STS.64 [R153+0x40], R32 ;  /* 0x0000402099007388 */ /* 0x0007e80000000a00 */
[----:B------:R1:W-:Y:S04]  /*26f0*/  STS.64 [R153+0x1140], R34 ;  /* 0x0011402299007388 */ /* 0x0003e80000000a00 */
[----:B------:R-:W-:Y:S04]  /*2700*/  STS.64 [R153+0x60], R36 ;  /* 0x0000602499007388 */ /* 0x000fe80000000a00 */
[----:B------:R-:W-:Y:S01]  /*2710*/  STS.64 [R153+0x1160], R38 ;  /* 0x0011602699007388 */ /* 0x000fe20000000a00 */
[----:B---3--:R-:W-:-:S03]  /*2720*/  CS2R R32, SRZ ;  /* 0x0000000000207805 */ /* 0x008fc6000001ff00 */
[----:B------:R-:W-:Y:S01]  /*2730*/  STS.64 [R153+0x80], R40 ;  /* 0x0000802899007388 */ /* 0x000fe20000000a00 */
[----:B-1----:R-:W-:Y:S01]  /*2740*/  CS2R R34, SRZ ;  /* 0x0000000000227805 */ /* 0x002fe2000001ff00 */
[----:B--2---:R-:W-:Y:S02]  /*2750*/  IMAD.WIDE R136, R152, 0x2, R24 ;  /* 0x0000000298887825 */ /* 0x004fe400078e0218 */
        /* <DEDUP_REMOVED lines=16> */
[----:B------:R1:W-:Y:S04]  /*2860*/  STS.64 [R153+0x1280], R74 ;  /* 0x0012804a99007388 */ /* 0x0003e80000000a00 */
[----:B------:R-:W-:Y:S04]  /*2870*/  STS.64 [R153+0x1a0], R76 ;  /* 0x0001a04c99007388 */ /* 0x000fe80000000a00 */
[----:B------:R-:W-:Y:S04]  /*2880*/  STS.64 [R153+0x12a0], R78 ;  /* 0x0012a04e99007388 */ /* 0x000fe80000000a00 */
[----:B------:R-:W-:Y:S04]  /*2890*/  STS.64 [R153+0x1c0], R80 ;  /* 0x0001c05099007388 */ /* 0x000fe80000000a00 */
[----:B------:R-:W-:Y:S04]  /*28a0*/  STS.64 [R153+0x12c0], R82 ;  /* 0x0012c05299007388 */ /* 0x000fe80000000a00 */
[----:B------:R-:W-:Y:S04]  /*28b0*/  STS.64 [R153+0x1e0], R84 ;  /* 0x0001e05499007388 */ /* 0x000fe80000000a00 */
[----:B------:R2:W-:Y:S01]  /*28c0*/  STS.64 [R153+0x12e0], R86 ;  /* 0x0012e05699007388 */ /* 0x0005e20000000a00 */
[----:B------:R-:W-:-:S02]  /*28d0*/  LOP3.LUT R25, R3, 0x8, RZ, 0xfc, !PT ;  /* 0x0000000803197812 */ /* 0x000fc400078efcff */
[----:B------:R-:W-:Y:S02]  /*28e0*/  CS2R R132, SRZ ;  /* 0x0000000000847805 */ /* 0x000fe4000001ff00 */
[----:B-1----:R-:W-:Y:S01]  /*28f0*/  P2R R74, PR, RZ, 0x1 ;  /* 0x00000001ff4a7803 */ /* 0x002fe20000000000 */
[----:B------:R-:W-:Y:S01]  /*2900*/  BAR.SYNC.DEFER_BLOCKING 0x0 ;  /* 0x0000000000007b1d */ /* 0x000fe20000010000 */
        /* <DEDUP_REMOVED lines=11> */
[C---:B------:R-:W-:Y:S02]  /*29c0*/  LOP3.LUT R37, R3.reuse, 0x38, RZ, 0xfc, !PT ;  /* 0x0000003803257812 */ /* 0x040fe400078efcff */
[----:B------:R-:W-:Y:S02]  /*29d0*/  CS2R R26, SRZ ;  /* 0x00000000001a7805 */ /* 0x000fe4000001ff00 */
[----:B------:R-:W-:Y:S01]  /*29e0*/  LOP3.LUT R39, R3, 0x48, RZ, 0xfc, !PT ;  /* 0x0000004803277812 */ /* 0x000fe200078efcff */
[----:B------:R-:W1:Y:S01]  /*29f0*/  LDC.64 R72, c[0x0][0x228] ;  /* 0x00008a00ff487b82 */ /* 0x000e620000000a00 */
[----:B------:R-:W3:Y:S01]  /*2a00*/  @P0 LDG.E.EL.128 R32, desc[UR30][R136.64] ;  /* 0x0000001e88200981 */ /* 0x000ee2000c2e1d00 */
[----:B------:R-:W-:Y:S02]  /*2a10*/  ISETP.LT.AND P0, PT, R25, R0, !P6 ;  /* 0x000000001900720c */ /* 0x000fe40007701270 */
[----:B------:R-:W-:-:S02]  /*2a20*/  LOP3.LUT R25, R3, 0x10, RZ, 0xfc, !PT ;  /* 0x0000001003197812 */ /* 0x000fc400078efcff */
[----:B--2---:R-:W-:-:S09]  /*2a30*/  P2R R87, PR, RZ, 0x1 ;  /* 0x00000001ff577803 */ /* 0x004fd20000000000 */
[----:B------:R-:W2:Y:S01]  /*2a40*/  @P0 LDG.E.EL.128 R132, desc[UR30][R136.64] ;  /* 0x0000001e88840981 */ /* 0x000ea2000c2e1d00 */
[----:B------:R-:W-:Y:S02]  /*2a50*/  ISETP.LT.AND P0, PT, R25, R0, !P6 ;  /* 0x000000001900720c */ /* 0x000fe40007701270 */
[----:B------:R-:W-:Y:S02]  /*2a60*/  LOP3.LUT R25, R3, 0x18, RZ, 0xfc, !PT ;  /* 0x0000001803197812 */ /* 0x000fe400078efcff */
[----:B------:R-:W-:-:S09]  /*2a70*/  P2R R141, PR, RZ, 0x1 ;  /* 0x00000001ff8d7803 */ /* 0x000fd20000000000 */
        /* <DEDUP_REMOVED lines=8> */
[----:B------:R-:W4:Y:S01]  /*2b00*/  @P0 LDG.E.EL.128 R44, desc[UR30][R136.64] ;  /* 0x0000001e882c0981 */ /* 0x000f22000c2e1d00 */
[----:B------:R-:W-:Y:S02]  /*2b10*/  ISETP.LT.AND P0, PT, R25, R0, !P6 ;  /* 0x000000001900720c */ /* 0x000fe40007701270 */
[----:B------:R-:W-:Y:S02]  /*2b20*/  LOP3.LUT R25, R3, 0x30, RZ, 0xfc, !PT ;  /* 0x0000003003197812 */ /* 0x000fe400078efcff */
[----:B------:R-:W-:-:S09]  /*2b30*/  P2R R140, PR, RZ, 0x1 ;  /* 0x00000001ff8c7803 */ /* 0x000fd20000000000 */
[----:B------:R-:W4:Y:S01]  /*2b40*/  @P0 LDG.E.EL.128 R40, desc[UR30][R136.64] ;  /* 0x0000001e88280981 */ /* 0x000f22000c2e1d00 */
[----:B------:R-:W-:-:S04]  /*2b50*/  ISETP.LT.AND P0, PT, R25, R0, !P6 ;  /* 0x000000001900720c */ /* 0x000fc80007701270 */
[----:B------:R-:W-:-:S09]  /*2b60*/  P2R R139, PR, RZ, 0x1 ;  /* 0x00000001ff8b7803 */ /* 0x000fd20000000000 */
[----:B------:R-:W5:Y:S01]  /*2b70*/  @P0 LDG.E.EL.128 R28, desc[UR30][R136.64] ;  /* 0x0000001e881c0981 */ /* 0x000f62000c2e1d00 */
[----:B------:R-:W-:Y:S02]  /*2b80*/  ISETP.LT.AND P0, PT, R37, R0, !P6 ;  /* 0x000000002500720c */ /* 0x000fe40007701270 */
[----:B------:R-:W-:Y:S02]  /*2b90*/  CS2R R24, SRZ ;  /* 0x0000000000187805 */ /* 0x000fe4000001ff00 */
[----:B------:R-:W-:Y:S02]  /*2ba0*/  LOP3.LUT R37, R3, 0x40, RZ, 0xfc, !PT ;  /* 0x0000004003257812 */ /* 0x000fe400078efcff */
[----:B------:R-:W-:-:S07]  /*2bb0*/  P2R R138, PR, RZ, 0x1 ;  /* 0x00000001ff8a7803 */ /* 0x000fce0000000000 */
[----:B------:R-:W5:Y:S01]  /*2bc0*/  @P0 LDG.E.EL.128 R24, desc[UR30][R136.64] ;  /* 0x0000001e88180981 */ /* 0x000f62000c2e1d00 */
[-C--:B------:R-:W-:Y:S02]  /*2bd0*/  ISETP.LT.AND P0, PT, R37, R0.reuse, !P6 ;  /* 0x000000002500720c */ /* 0x080fe40007701270 */
[----:B------:R-:W-:Y:S02]  /*2be0*/  CS2R R80, SRZ ;  /* 0x0000000000507805 */ /* 0x000fe4000001ff00 */
[----:B------:R-:W-:Y:S02]  /*2bf0*/  ISETP.LT.AND P5, PT, R39, R0, !P6 ;  /* 0x000000002700720c */ /* 0x000fe400077a1270 */
[----:B------:R-:W-:Y:S02]  /*2c00*/  CS2R R82, SRZ ;  /* 0x0000000000527805 */ /* 0x000fe4000001ff00 */
[----:B------:R-:W-:Y:S01]  /*2c10*/  P2R R86, PR, RZ, 0x1 ;  /* 0x00000001ff567803 */ /* 0x000fe20000000000 */
[----:B------:R-:W-:Y:S01]  /*2c20*/  IMAD R75, R3, 0xc00, R152 ;  /* 0x00000c00034b7824 */ /* 0x000fe200078e0298 */
[----:B------:R-:W-:-:S02]  /*2c30*/  P2R R37, PR, RZ, 0x20 ;  /* 0x00000020ff257803 */ /* 0x000fc40000000000 */
[----:B------:R-:W-:Y:S02]  /*2c40*/  ISETP.NE.AND P5, PT, R86, RZ, PT ;  /* 0x000000ff5600720c */ /* 0x000fe40003fa5270 */
[C---:B------:R-:W-:Y:S02]  /*2c50*/  LOP3.LUT R57, R3.reuse, 0x50, RZ, 0xfc, !PT ;  /* 0x0000005003397812 */ /* 0x040fe400078efcff */
[----:B------:R-:W-:Y:S02]  /*2c60*/  CS2R R76, SRZ ;  /* 0x00000000004c7805 */ /* 0x000fe4000001ff00 */
[----:B------:R-:W-:Y:S02]  /*2c70*/  CS2R R78, SRZ ;  /* 0x00000000004e7805 */ /* 0x000fe4000001ff00 */
[C---:B------:R-:W-:Y:S02]  /*2c80*/  LOP3.LUT R59, R3.reuse, 0x58, RZ, 0xfc, !PT ;  /* 0x00000058033b7812 */ /* 0x040fe400078efcff */
[----:B------:R-:W-:-:S02]  /*2c90*/  LOP3.LUT R61, R3, 0x60, RZ, 0xfc, !PT ;  /* 0x00000060033d7812 */ /* 0x000fc400078efcff */
[C---:B------:R-:W-:Y:S02]  /*2ca0*/  LOP3.LUT R63, R3.reuse, 0x68, RZ, 0xfc, !PT ;  /* 0x00000068033f7812 */ /* 0x040fe400078efcff */
[----:B------:R-:W-:Y:S01]  /*2cb0*/  LOP3.LUT R65, R3, 0x70, RZ, 0xfc, !PT ;  /* 0x0000007003417812 */ /* 0x000fe200078efcff */
[----:B------:R-:W5:Y:S01]  /*2cc0*/  @P5 LDG.E.EL.128 R80, desc[UR30][R136.64] ;  /* 0x0000001e88505981 */ /* 0x000f62000c2e1d00 */
[----:B------:R-:W-:Y:S02]  /*2cd0*/  ISETP.NE.AND P5, PT, R37, RZ, PT ;  /* 0x000000ff2500720c */ /* 0x000fe40003fa5270 */
[----:B------:R-:W-:Y:S02]  /*2ce0*/  LOP3.LUT R3, R3, 0x78, RZ, 0xfc, !PT ;  /* 0x0000007803037812 */ /* 0x000fe400078efcff */
[-C--:B------:R-:W-:Y:S02]  /*2cf0*/  ISETP.LT.AND P4, PT, R57, R0.reuse, !P6 ;  /* 0x000000003900720c */ /* 0x080fe40007781270 */
[----:B------:R-:W-:-:S02]  /*2d00*/  ISETP.LT.AND P3, PT, R59, R0, !P6 ;  /* 0x000000003b00720c */ /* 0x000fc40007761270 */
[-C--:B------:R-:W-:Y:S02]  /*2d10*/  ISETP.LT.AND P2, PT, R61, R0.reuse, !P6 ;  /* 0x000000003d00720c */ /* 0x080fe40007741270 */
[-C--:B------:R-:W-:Y:S02]  /*2d20*/  ISETP.LT.AND P1, PT, R63, R0.reuse, !P6 ;  /* 0x000000003f00720c */ /* 0x080fe40007721270 */
[-C--:B------:R-:W-:Y:S01]  /*2d30*/  ISETP.LT.AND P0, PT, R65, R0.reuse, !P6 ;  /* 0x000000004100720c */ /* 0x080fe20007701270 */
[----:B------:R-:W5:Y:S01]  /*2d40*/  @P5 LDG.E.EL.128 R76, desc[UR30][R136.64] ;  /* 0x0000001e884c5981 */ /* 0x000f62000c2e1d00 */
[----:B------:R-:W-:Y:S02]  /*2d50*/  ISETP.LT.AND P6, PT, R3, R0, !P6 ;  /* 0x000000000300720c */ /* 0x000fe400077c1270 */
[----:B------:R-:W-:Y:S02]  /*2d60*/  CS2R R64, SRZ ;  /* 0x0000000000407805 */ /* 0x000fe4000001ff00 */
[----:B------:R-:W-:-:S02]  /*2d70*/  CS2R R60, SRZ ;  /* 0x00000000003c7805 */ /* 0x000fc4000001ff00 */
[----:B------:R-:W-:-:S06]  /*2d80*/  CS2R R62, SRZ ;  /* 0x00000000003e7805 */ /* 0x000fcc000001ff00 */
[----:B------:R-:W5:Y:S01]  /*2d90*/  @P2 LDG.E.EL.128 R60, desc[UR30][R136.64] ;  /* 0x0000001e883c2981 */ /* 0x000f62000c2e1d00 */
[----:B------:R-:W-:Y:S02]  /*2da0*/  CS2R R56, SRZ ;  /* 0x0000000000387805 */ /* 0x000fe4000001ff00 */
[----:B------:R-:W-:-:S06]  /*2db0*/  CS2R R58, SRZ ;  /* 0x00000000003a7805 */ /* 0x000fcc000001ff00 */
[----:B------:R-:W5:Y:S01]  /*2dc0*/  @P1 LDG.E.EL.128 R56, desc[UR30][R136.64] ;  /* 0x0000001e88381981 */ /* 0x000f62000c2e1d00 */
[----:B------:R-:W-:Y:S01]  /*2dd0*/  CS2R R38, SRZ ;  /* 0x0000000000267805 */ /* 0x000fe2000001ff00 */
[----:B-1----:R-:W-:-:S04]  /*2de0*/  IMAD.WIDE R84, R75, 0x2, R72 ;  /* 0x000000024b547825 */ /* 0x002fc800078e0248 */
[C---:B---3--:R-:W-:Y:S01]  /*2df0*/  IMAD.U32 R69, R33.reuse, 0x10000, RZ ;  /* 0x0001000021457824 */ /* 0x048fe200078e00ff */
[----:B------:R-:W-:Y:S01]  /*2e00*/  PRMT R33, R33, 0x7632, R33 ;  /* 0x0000763221217816 */ /* 0x000fe20000000021 */
[C---:B------:R-:W-:Y:S01]  /*2e10*/  IMAD.U32 R71, R34.reuse, 0x10000, RZ ;  /* 0x0001000022477824 */ /* 0x040fe200078e00ff */
[----:B------:R-:W-:Y:S01]  /*2e20*/  PRMT R34, R34, 0x7632, R34 ;  /* 0x0000763222227816 */ /* 0x000fe20000000022 */
[----:B------:R-:W-:Y:S01]  /*2e30*/  FADD R69, R126, R69 ;  /* 0x000000457e457221 */ /* 0x000fe20000000000 */
[----:B------:R-:W-:Y:S01]  /*2e40*/  PRMT R0, R35, 0x7632, R0 ;  /* 0x0000763223007816 */ /* 0x000fe20000000000 */
[----:B------:R-:W-:Y:S02]  /*2e50*/  IMAD.U32 R36, R33, 0x10000, RZ ;  /* 0x0001000021247824 */ /* 0x000fe400078e00ff */
[----:B------:R-:W-:Y:S01]  /*2e60*/  FADD R71, R128, R71 ;  /* 0x0000004780477221 */ /* 0x000fe20000000000 */
[----:B------:R-:W-:Y:S02]  /*2e70*/  IMAD.U32 R34, R34, 0x10000, RZ ;  /* 0x0001000022227824 */ /* 0x000fe400078e00ff */
[----:B------:R-:W-:-:S02]  /*2e80*/  IMAD.U32 R35, R35, 0x10000, RZ ;  /* 0x0001000023237824 */ /* 0x000fc400078e00ff */
[----:B------:R-:W-:Y:S01]  /*2e90*/  FADD R36, R127, R36 ;  /* 0x000000247f247221 */ /* 0x000fe20000000000 */
[----:B------:R-:W-:Y:S01]  /*2ea0*/  FADD R34, R129, R34 ;  /* 0x0000002281227221 */ /* 0x000fe20000000000 */
[----:B------:R-:W-:Y:S02]  /*2eb0*/  IMAD.U32 R67, R32, 0x10000, RZ ;  /* 0x0001000020437824 */ /* 0x000fe400078e00ff */
[----:B------:R-:W-:Y:S01]  /*2ec0*/  FADD R35, R130, R35 ;  /* 0x0000002382237221 */ /* 0x000fe20000000000 */
[----:B------:R-:W-:Y:S01]  /*2ed0*/  PRMT R32, R32, 0x7632, R32 ;  /* 0x0000763220207816 */ /* 0x000fe20000000020 */
[----:B------:R-:W-:Y:S01]  /*2ee0*/  IMAD.U32 R0, R0, 0x10000, RZ ;  /* 0x0001000000007824 */ /* 0x000fe200078e00ff */
[----:B------:R-:W-:Y:S02]  /*2ef0*/  F2FP.BF16.F32.PACK_AB R129, R36, R69 ;  /* 0x000000452481723e */ /* 0x000fe400000010ff */
[----:B------:R-:W-:Y:S02]  /*2f00*/  CS2R R68, SRZ ;  /* 0x0000000000447805 */ /* 0x000fe4000001ff00 */
[----:B------:R-:W-:-:S02]  /*2f10*/  F2FP.BF16.F32.PACK_AB R130, R34, R71 ;  /* 0x000000472282723e */ /* 0x000fc400000010ff */
[----:B------:R-:W-:Y:S01]  /*2f20*/  CS2R R70, SRZ ;  /* 0x0000000000467805 */ /* 0x000fe2000001ff00 */
[----:B------:R-:W-:Y:S02]  /*2f30*/  IMAD.U32 R32, R32, 0x10000, RZ ;  /* 0x0001000020207824 */ /* 0x000fe400078e00ff */
[----:B------:R-:W-:Y:S01]  /*2f40*/  FADD R67, R124, R67 ;  /* 0x000000437c437221 */ /* 0x000fe20000000000 */
[----:B------:R-:W-:Y:S01]  /*2f50*/  FADD R0, R131, R0 ;  /* 0x0000000083007221 */ /* 0x000fe20000000000 */
[----:B------:R-:W-:Y:S01]  /*2f60*/  FADD R32, R125, R32 ;  /* 0x000000207d207221 */ /* 0x000fe20000000000 */
[----:B------:R-:W3:Y:S01]  /*2f70*/  @P4 LDG.E.EL.128 R68, desc[UR30][R136.64] ;  /* 0x0000001e88444981 */ /* 0x000ee2000c2e1d00 */
[----:B------:R-:W-:Y:S02]  /*2f80*/  CS2R R36, SRZ ;  /* 0x0000000000247805 */ /* 0x000fe4000001ff00 */
[----:B------:R-:W-:Y:S02]  /*2f90*/  F2FP.BF16.F32.PACK_AB R131, R0, R35 ;  /* 0x000000230083723e */ /* 0x000fe400000010ff */
[----:B------:R-:W-:-:S02]  /*2fa0*/  F2FP.BF16.F32.PACK_AB R128, R32, R67 ;  /* 0x000000432080723e */ /* 0x000fc400000010ff */
[----:B------:R-:W-:Y:S01]  /*2fb0*/  CS2R R66, SRZ ;  /* 0x0000000000427805 */ /* 0x000fe2000001ff00 */
[----:B------:R-:W3:Y:S05]  /*2fc0*/  @P0 LDG.E.EL.128 R36, desc[UR30][R136.64] ;  /* 0x0000001e88240981 */ /* 0x000eea000c2e1d00 */
[----:B------:R-:W3:Y:S01]  /*2fd0*/  @P3 LDG.E.EL.128 R64, desc[UR30][R136.64] ;  /* 0x0000001e88403981 */ /* 0x000ee2000c2e1d00 */
[----:B------:R-:W-:Y:S02]  /*2fe0*/  CS2R R32, SRZ ;  /* 0x0000000000207805 */ /* 0x000fe4000001ff00 */
[----:B------:R-:W-:Y:S01]  /*2ff0*/  CS2R R34, SRZ ;  /* 0x0000000000227805 */ /* 0x000fe2000001ff00 */
[C---:B--2---:R-:W-:Y:S01]  /*3000*/  IMAD.U32 R3, R132.reuse, 0x10000, RZ ;  /* 0x0001000084037824 */ /* 0x044fe200078e00ff */
[----:B------:R-:W-:-:S02]  /*3010*/  PRMT R132, R132, 0x7632, R132 ;  /* 0x0000763284847816 */ /* 0x000fc40000000084 */
[----:B------:R-:W-:Y:S02]  /*3020*/  P2R R126, PR, RZ, 0x10 ;  /* 0x00000010ff7e7803 */ /* 0x000fe40000000000 */
[----:B------:R-:W2:Y:S01]  /*3030*/  @P6 LDG.E.EL.128 R32, desc[UR30][R136.64] ;  /* 0x0000001e88206981 */ /* 0x000ea2000c2e1d00 */
[----:B------:R-:W-:Y:S01]  /*3040*/  ISETP.NE.AND P4, PT, R87, RZ, PT ;  /* 0x000000ff5700720c */ /* 0x000fe20003f85270 */
[C---:B------:R-:W-:Y:S01]  /*3050*/  IMAD.U32 R87, R133.reuse, 0x10000, RZ ;  /* 0x0001000085577824 */ /* 0x040fe200078e00ff */
[----:B------:R-:W-:Y:S01]  /*3060*/  PRMT R133, R133, 0x7632, R133 ;  /* 0x0000763285857816 */ /* 0x000fe20000000085 */
[----:B------:R-:W-:Y:S01]  /*3070*/  IMAD.U32 R132, R132, 0x10000, RZ ;  /* 0x0001000084847824 */ /* 0x000fe200078e00ff */
[----:B------:R-:W-:Y:S02]  /*3080*/  PRMT R0, R135, 0x7632, R0 ;  /* 0x0000763287007816 */ /* 0x000fe40000000000 */
[----:B------:R-:W-:Y:S01]  /*3090*/  P2R R124, PR, RZ, 0x20 ;  /* 0x00000020ff7c7803 */ /* 0x000fe20000000000 */
[----:B------:R-:W-:Y:S01]  /*30a0*/  FADD R3, R116, R3 ;  /* 0x0000000374037221 */ /* 0x000fe20000000000 */
[----:B------:R-:W-:Y:S01]  /*30b0*/  ISETP.NE.AND P5, PT, R74, RZ, PT ;  /* 0x000000ff4a00720c */ /* 0x000fe20003fa5270 */
[----:B------:R-:W-:-:S02]  /*30c0*/  IMAD.U32 R74, R133, 0x10000, RZ ;  /* 0x00010000854a7824 */ /* 0x000fc400078e00ff */
[----:B------:R-:W-:Y:S01]  /*30d0*/  FADD R132, R117, R132 ;  /* 0x0000008475847221 */ /* 0x000fe20000000000 */
[----:B------:R-:W-:Y:S02]  /*30e0*/  IMAD.U32 R0, R0, 0x10000, RZ ;  /* 0x0001000000007824 */ /* 0x000fe400078e00ff */
[----:B------:R-:W-:Y:S01]  /*30f0*/  FADD R87, R118, R87 ;  /* 0x0000005776577221 */ /* 0x000fe20000000000 */
[C---:B------:R-:W-:Y:S02]  /*3100*/  IMAD.U32 R125, R134.reuse, 0x10000, RZ ;  /* 0x00010000867d7824 */ /* 0x040fe400078e00ff */
[----:B------:R-:W-:Y:S01]  /*3110*/  FADD R74, R119, R74 ;  /* 0x0000004a774a7221 */ /* 0x000fe20000000000 */
[----:B------:R-:W-:Y:S01]  /*3120*/  PRMT R134, R134, 0x7632, R134 ;  /* 0x0000763286867816 */ /* 0x000fe20000000086 */
[----:B----4-:R-:W-:Y:S01]  /*3130*/  FADD R123, R123, R0 ;  /* 0x000000007b7b7221 */ /* 0x010fe20000000000 */
[----:B------:R-:W-:Y:S01]  /*3140*/  F2FP.BF16.F32.PACK_AB R132, R132, R3 ;  /* 0x000000038484723e */ /* 0x000fe200000010ff */
[C---:B------:R-:W-:Y:S01]  /*3150*/  IMAD.U32 R3, R52.reuse, 0x10000, RZ ;  /* 0x0001000034037824 */ /* 0x040fe200078e00ff */
[----:B------:R-:W-:-:S02]  /*3160*/  PRMT R52, R52, 0x7632, R52 ;  /* 0x0000763234347816 */ /* 0x000fc40000000034 */
[----:B------:R-:W-:Y:S01]  /*3170*/  PRMT R0, R55, 0x7632, R0 ;  /* 0x0000763237007816 */ /* 0x000fe20000000000 */
[----:B------:R-:W-:Y:S01]  /*3180*/  IMAD.U32 R135, R135, 0x10000, RZ ;  /* 0x0001000087877824 */ /* 0x000fe200078e00ff */
[----:B------:R-:W-:Y:S01]  /*3190*/  F2FP.BF16.F32.PACK_AB R133, R74, R87 ;  /* 0x000000574a85723e */ /* 0x000fe200000010ff */
[----:B------:R-:W-:Y:S02]  /*31a0*/  IMAD.U32 R134, R134, 0x10000, RZ ;  /* 0x0001000086867824 */ /* 0x000fe400078e00ff */
[C---:B------:R-:W-:Y:S01]  /*31b0*/  IMAD.U32 R87, R53.reuse, 0x10000, RZ ;  /* 0x0001000035577824 */ /* 0x040fe200078e00ff */
[----:B------:R-:W-:Y:S01]  /*31c0*/  PRMT R53, R53, 0x7632, R53 ;  /* 0x0000763235357816 */ /* 0x000fe20000000035 */
[C---:B------:R-:W-:Y:S01]  /*31d0*/  IMAD.U32 R117, R54.reuse, 0x10000, RZ ;  /* 0x0001000036757824 */ /* 0x040fe200078e00ff */
[----:B------:R-:W-:Y:S01]  /*31e0*/  PRMT R54, R54, 0x7632, R54 ;  /* 0x0000763236367816 */ /* 0x000fe20000000036 */
[----:B------:R-:W-:Y:S02]  /*31f0*/  IMAD.U32 R55, R55, 0x10000, RZ ;  /* 0x0001000037377824 */ /* 0x000fe400078e00ff */
[----:B------:R-:W-:-:S02]  /*3200*/  IMAD.U32 R52, R52, 0x10000, RZ ;  /* 0x0001000034347824 */ /* 0x000fc400078e00ff */
[----:B------:R-:W-:Y:S01]  /*3210*/  IMAD.U32 R0, R0, 0x10000, RZ ;  /* 0x0001000000007824 */ /* 0x000fe200078e00ff */
[----:B------:R1:W-:Y:S01]  /*3220*/  @P5 STG.E.128 desc[UR30][R84.64], R128 ;  /* 0x0000008054005986 */ /* 0x0003e2000c101d1e */
[----:B------:R-:W-:Y:S01]  /*3230*/  FADD R120, R120, R125 ;  /* 0x0000007d78787221 */ /* 0x000fe20000000000 */
[----:B------:R-:W-:Y:S01]  /*3240*/  FADD R122, R122, R135 ;  /* 0x000000877a7a7221 */ /* 0x000fe20000000000 */
[----:B------:R-:W-:Y:S01]  /*3250*/  FADD R121, R121, R134 ;  /* 0x0000008679797221 */ /* 0x000fe20000000000 */
[----:B-----5:R-:W-:Y:S01]  /*3260*/  FADD R3, R112, R3 ;  /* 0x0000000370037221 */ /* 0x020fe20000000000 */
[----:B------:R-:W-:Y:S02]  /*3270*/  IMAD.U32 R74, R53, 0x10000, RZ ;  /* 0x00010000354a7824 */ /* 0x000fe400078e00ff */
[----:B------:R-:W-:Y:S01]  /*3280*/  FADD R55, R110, R55 ;  /* 0x000000376e377221 */ /* 0x000fe20000000000 */
[----:B------:R-:W-:Y:S02]  /*3290*/  IMAD.U32 R54, R54, 0x10000, RZ ;  /* 0x0001000036367824 */ /* 0x000fe400078e00ff */
[----:B------:R-:W-:Y:S01]  /*32a0*/  FADD R52, R113, R52 ;  /* 0x0000003471347221 */ /* 0x000fe20000000000 */
[----:B------:R-:W-:Y:S01]  /*32b0*/  FADD R0, R111, R0 ;  /* 0x000000006f007221 */ /* 0x000fe20000000000 */
[----:B------:R-:W-:Y:S01]  /*32c0*/  ISETP.NE.AND P5, PT, R141, RZ, PT ;  /* 0x000000ff8d00720c */ /* 0x000fe20003fa5270 */
[----:B------:R-:W-:Y:S01]  /*32d0*/  FADD R87, R114, R87 ;  /* 0x0000005772577221 */ /* 0x000fe20000000000 */
[----:B------:R-:W-:Y:S01]  /*32e0*/  F2FP.BF16.F32.PACK_AB R134, R121, R120 ;  /* 0x000000787986723e */ /* 0x000fe200000010ff */
[----:B------:R-:W-:Y:S01]  /*32f0*/  FADD R108, R108, R117 ;  /* 0x000000756c6c7221 */ /* 0x000fe20000000000 */
[----:B------:R-:W-:Y:S01]  /*3300*/  F2FP.BF16.F32.PACK_AB R135, R123, R122 ;  /* 0x0000007a7b87723e */ /* 0x000fe200000010ff */
[----:B-1----:R-:W-:-:S02]  /*3310*/  VIADD R85, R75, 0x6000 ;  /* 0x000060004b557836 */ /* 0x002fc40000000000 */
[----:B------:R-:W-:Y:S01]  /*3320*/  FADD R74, R115, R74 ;  /* 0x0000004a734a7221 */ /* 0x000fe20000000000 */
[----:B------:R-:W-:Y:S01]  /*3330*/  FADD R109, R109, R54 ;  /* 0x000000366d6d7221 */ /* 0x000fe20000000000 */
[----:B------:R-:W-:Y:S01]  /*3340*/  IMAD.WIDE R84, R85, 0x2, R72 ;  /* 0x0000000255547825 */ /* 0x000fe200078e0248 */
[----:B------:R-:W-:Y:S02]  /*3350*/  F2FP.BF16.F32.PACK_AB R112, R52, R3 ;  /* 0x000000033470723e */ /* 0x000fe400000010ff */
[----:B------:R-:W-:Y:S01]  /*3360*/  F2FP.BF16.F32.PACK_AB R115, R0, R55 ;  /* 0x000000370073723e */ /* 0x000fe200000010ff */
[----:B------:R-:W-:Y:S01]  /*3370*/  VIADD R53, R75, 0xc000 ;  /* 0x0000c0004b357836 */ /* 0x000fe20000000000 */
[----:B------:R-:W-:Y:S01]  /*3380*/  PRMT R0, R51, 0x7632, R0 ;  /* 0x0000763233007816 */ /* 0x000fe20000000000 */
[C---:B------:R-:W-:Y:S01]  /*3390*/  IMAD.U32 R3, R48.reuse, 0x10000, RZ ;  /* 0x0001000030037824 */ /* 0x040fe200078e00ff */
[----:B------:R-:W-:Y:S01]  /*33a0*/  PRMT R48, R48, 0x7632, R48 ;  /* 0x0000763230307816 */ /* 0x000fe20000000030 */
[----:B------:R1:W-:Y:S01]  /*33b0*/  @P4 STG.E.128 desc[UR30][R84.64], R132 ;  /* 0x0000008454004986 */ /* 0x0003e2000c101d1e */
[----:B------:R-:W-:Y:S01]  /*33c0*/  F2FP.BF16.F32.PACK_AB R113, R74, R87 ;  /* 0x000000574a71723e */ /* 0x000fe200000010ff */
[----:B------:R-:W-:Y:S01]  /*33d0*/  IMAD.WIDE R52, R53, 0x2, R72 ;  /* 0x0000000235347825 */ /* 0x000fe200078e0248 */
[----:B------:R-:W-:-:S03]  /*33e0*/  F2FP.BF16.F32.PACK_AB R114, R109, R108 ;  /* 0x0000006c6d72723e */ /* 0x000fc600000010ff */
[C---:B------:R-:W-:Y:S01]  /*33f0*/  IMAD.U32 R55, R49.reuse, 0x10000, RZ ;  /* 0x0001000031377824 */ /* 0x040fe200078e00ff */
[----:B------:R-:W-:Y:S01]  /*3400*/  PRMT R49, R49, 0x7632, R49 ;  /* 0x0000763231317816 */ /* 0x000fe20000000031 */
[----:B------:R-:W-:Y:S02]  /*3410*/  IMAD.U32 R51, R51, 0x10000, RZ ;  /* 0x0001000033337824 */ /* 0x000fe400078e00ff */
[----:B------:R-:W-:Y:S02]  /*3420*/  IMAD.U32 R0, R0, 0x10000, RZ ;  /* 0x0001000000007824 */ /* 0x000fe400078e00ff */
[----:B------:R-:W-:Y:S01]  /*3430*/  IMAD.U32 R48, R48, 0x10000, RZ ;  /* 0x0001000030307824 */ /* 0x000fe200078e00ff */
[----:B------:R4:W-:Y:S01]  /*3440*/  @P5 STG.E.128 desc[UR30][R52.64], R112 ;  /* 0x0000007034005986 */ /* 0x0009e2000c101d1e */
[C---:B-1----:R-:W-:Y:S01]  /*3450*/  IMAD.U32 R85, R50.reuse, 0x10000, RZ ;  /* 0x0001000032557824 */ /* 0x042fe200078e00ff */
[----:B------:R-:W-:Y:S01]  /*3460*/  PRMT R50, R50, 0x7632, R50 ;  /* 0x0000763232327816 */ /* 0x000fe20000000032 */
[----:B------:R-:W-:Y:S01]  /*3470*/  FADD R51, R106, R51 ;  /* 0x000000336a337221 */ /* 0x000fe20000000000 */
[----:B------:R-:W-:Y:S01]  /*3480*/  FADD R0, R107, R0 ;  /* 0x000000006b007221 */ /* 0x000fe20000000000 */
[----:B------:R-:W-:Y:S01]  /*3490*/  ISETP.NE.AND P4, PT, R142, RZ, PT ;  /* 0x000000ff8e00720c */ /* 0x000fe20003f85270 */
[----:B------:R-:W-:Y:S01]  /*34a0*/  FADD R3, R100, R3 ;  /* 0x0000000364037221 */ /* 0x000fe20000000000 */
[----:B------:R-:W-:-:S02]  /*34b0*/  IMAD.U32 R50, R50, 0x10000, RZ ;  /* 0x0001000032327824 */ /* 0x000fc400078e00ff */
[----:B------:R-:W-:Y:S01]  /*34c0*/  FADD R48, R101, R48 ;  /* 0x0000003065307221 */ /* 0x000fe20000000000 */
[----:B------:R-:W-:Y:S01]  /*34d0*/  FADD R55, R102, R55 ;  /* 0x0000003766377221 */ /* 0x000fe20000000000 */
[----:B------:R-:W-:Y:S01]  /*34e0*/  FADD R85, R104, R85 ;  /* 0x0000005568557221 */ /* 0x000fe20000000000 */
[----:B----4-:R-:W-:Y:S02]  /*34f0*/  IMAD.U32 R52, R49, 0x10000, RZ ;  /* 0x0001000031347824 */ /* 0x010fe400078e00ff */
[----:B------:R-:W-:Y:S01]  /*3500*/  FADD R50, R105, R50 ;  /* 0x0000003269327221 */ /* 0x000fe20000000000 */
[----:B------:R-:W-:Y:S02]  /*3510*/  VIADD R49, R75, 0x12000 ;  /* 0x000120004b317836 */ /* 0x000fe40000000000 */
[----:B------:R-:W-:Y:S01]  /*3520*/  FADD R52, R103, R52 ;  /* 0x0000003467347221 */ /* 0x000fe20000000000 */
[----:B------:R-:W-:Y:S02]  /*3530*/  F2FP.BF16.F32.PACK_AB R103, R0, R51 ;  /* 0x000000330067723e */ /* 0x000fe400000010ff */
[----:B------:R-:W-:Y:S01]  /*3540*/  F2FP.BF16.F32.PACK_AB R100, R48, R3 ;  /* 0x000000033064723e */ /* 0x000fe200000010ff */
[C---:B------:R-:W-:Y:S01]  /*3550*/  IMAD.U32 R3, R44.reuse, 0x10000, RZ ;  /* 0x000100002c037824 */ /* 0x040fe200078e00ff */
[----:B------:R-:W-:Y:S01]  /*3560*/  PRMT R0, R47, 0x7632, R0 ;  /* 0x000076322f007816 */ /* 0x000fe20000000000 */
[----:B------:R-:W-:Y:S01]  /*3570*/  IMAD.WIDE R48, R49, 0x2, R72 ;  /* 0x0000000231307825 */ /* 0x000fe200078e0248 */
[----:B------:R-:W-:-:S02]  /*3580*/  PRMT R44, R44, 0x7632, R44 ;  /* 0x000076322c2c7816 */ /* 0x000fc4000000002c */
[----:B------:R-:W-:Y:S01]  /*3590*/  F2FP.BF16.F32.PACK_AB R101, R52, R55 ;  /* 0x000000373465723e */ /* 0x000fe200000010ff */
[----:B------:R-:W-:Y:S01]  /*35a0*/  IMAD.U32 R51, R45, 0x10000, RZ ;  /* 0x000100002d337824 */ /* 0x000fe200078e00ff */
[----:B------:R-:W-:Y:S01]  /*35b0*/  F2FP.BF16.F32.PACK_AB R102, R50, R85 ;  /* 0x000000553266723e */ /* 0x000fe200000010ff */
[----:B------:R-:W-:Y:S01]  /*35c0*/  IMAD.U32 R47, R47, 0x10000, RZ ;  /* 0x000100002f2f7824 */ /* 0x000fe200078e00ff */
[----:B------:R-:W-:Y:S01]  /*35d0*/  PRMT R45, R45, 0x7632, R45 ;  /* 0x000076322d2d7816 */ /* 0x000fe2000000002d */
[----:B------:R-:W-:Y:S02]  /*35e0*/  IMAD.U32 R0, R0, 0x10000, RZ ;  /* 0x0001000000007824 */ /* 0x000fe400078e00ff */
[----:B------:R-:W-:Y:S01]  /*35f0*/  IMAD.U32 R44, R44, 0x10000, RZ ;  /* 0x000100002c2c7824 */ /* 0x000fe200078e00ff */
[----:B------:R1:W-:Y:S01]  /*3600*/  @P4 STG.E.128 desc[UR30][R48.64], R100 ;  /* 0x0000006430004986 */ /* 0x0003e2000c101d1e */
[----:B------:R-:W-:Y:S01]  /*3610*/  FADD R47, R98, R47 ;  /* 0x0000002f622f7221 */ /* 0x000fe20000000000 */
[----:B------:R-:W-:Y:S01]  /*3620*/  FADD R0, R99, R0 ;  /* 0x0000000063007221 */ /* 0x000fe20000000000 */
[----:B------:R-:W-:Y:S01]  /*3630*/  FADD R3, R92, R3 ;  /* 0x000000035c037221 */ /* 0x000fe20000000000 */
[----:B------:R-:W-:-:S05]  /*3640*/  FADD R44, R93, R44 ;  /* 0x0000002c5d2c7221 */ /* 0x000fca0000000000 */
[----:B------:R-:W-:Y:S01]  /*3650*/  F2FP.BF16.F32.PACK_AB R92, R44, R3 ;  /* 0x000000032c5c723e */ /* 0x000fe200000010ff */
[----:B------:R-:W-:Y:S02]  /*3660*/  IMAD.U32 R3, R40, 0x10000, RZ ;  /* 0x0001000028037824 */ /* 0x000fe400078e00ff */
[----:B-1----:R-:W-:-:S04]  /*3670*/  IMAD.U32 R48, R45, 0x10000, RZ ;  /* 0x000100002d307824 */ /* 0x002fc800078e00ff */
[----:B------:R-:W-:Y:S01]  /*3680*/  FADD R48, R95, R48 ;  /* 0x000000305f307221 */ /* 0x000fe20000000000 */
[----:B------:R-:W-:Y:S01]  /*3690*/  F2FP.BF16.F32.PACK_AB R95, R0, R47 ;  /* 0x0000002f005f723e */ /* 0x000fe200000010ff */
[----:B------:R-:W-:Y:S01]  /*36a0*/  IMAD.U32 R47, R41, 0x10000, RZ ;  /* 0x00010000292f7824 */ /* 0x000fe200078e00ff */
[----:B------:R-:W-:Y:S02]  /*36b0*/  PRMT R0, R43, 0x7632, R0 ;  /* 0x000076322b007816 */ /* 0x000fe40000000000 */
[----:B------:R-:W-:Y:S01]  /*36c0*/  PRMT R41, R41, 0x7632, R41 ;  /* 0x0000763229297816 */ /* 0x000fe20000000029 */
[----:B------:R-:W-:Y:S02]  /*36d0*/  IMAD.U32 R43, R43, 0x10000, RZ ;  /* 0x000100002b2b7824 */ /* 0x000fe400078e00ff */
[----:B------:R-:W-:Y:S01]  /*36e0*/  FADD R3, R20, R3 ;  /* 0x0000000314037221 */ /* 0x000fe20000000000 */
[----:B------:R-:W-:Y:S02]  /*36f0*/  IMAD.U32 R0, R0, 0x10000, RZ ;  /* 0x0001000000007824 */ /* 0x000fe400078e00ff */
[----:B------:R-:W-:-:S02]  /*3700*/  IMAD.U32 R20, R41, 0x10000, RZ ;  /* 0x0001000029147824 */ /* 0x000fc400078e00ff */
[----:B------:R-:W-:Y:S01]  /*3710*/  FADD R43, R90, R43 ;  /* 0x0000002b5a2b7221 */ /* 0x000fe20000000000 */
[C---:B------:R-:W-:Y:S02]  /*3720*/  IMAD.U32 R41, R30.reuse, 0x10000, RZ ;  /* 0x000100001e297824 */ /* 0x040fe400078e00ff */
[----:B------:R-:W-:Y:S01]  /*3730*/  FADD R0, R91, R0 ;  /* 0x000000005b007221 */ /* 0x000fe20000000000 */
[----:B------:R-:W-:Y:S01]  /*3740*/  PRMT R30, R30, 0x7632, R30 ;  /* 0x000076321e1e7816 */ /* 0x000fe2000000001e */
[C---:B------:R-:W-:Y:S01]  /*3750*/  IMAD.U32 R53, R46.reuse, 0x10000, RZ ;  /* 0x000100002e357824 */ /* 0x040fe200078e00ff */
[----:B------:R-:W-:Y:S01]  /*3760*/  PRMT R46, R46, 0x7632, R46 ;  /* 0x000076322e2e7816 */ /* 0x000fe2000000002e */
[----:B------:R-:W-:Y:S01]  /*3770*/  FADD R22, R22, R47 ;  /* 0x0000002f16167221 */ /* 0x000fe20000000000 */
[----:B------:R-:W-:Y:S01]  /*3780*/  F2FP.BF16.F32.PACK_AB R47, R0, R43 ;  /* 0x0000002b002f723e */ /* 0x000fe200000010ff */
[----:B------:R-:W-:Y:S01]  /*3790*/  IMAD.U32 R30, R30, 0x10000, RZ ;  /* 0x000100001e1e7824 */ /* 0x000fe200078e00ff */
[----:B------:R-:W-:Y:S01]  /*37a0*/  PRMT R0, R31, 0x7632, R0 ;  /* 0x000076321f007816 */ /* 0x000fe20000000000 */
[----:B------:R-:W-:-:S02]  /*37b0*/  IMAD.U32 R46, R46, 0x10000, RZ ;  /* 0x000100002e2e7824 */ /* 0x000fc400078e00ff */
[----:B------:R-:W-:Y:S01]  /*37c0*/  FADD R16, R16, R41 ;  /* 0x0000002910107221 */ /* 0x000fe20000000000 */
[----:B------:R-:W-:Y:S01]  /*37d0*/  FADD R17, R17, R30 ;  /* 0x0000001e11117221 */ /* 0x000fe20000000000 */
[----:B------:R-:W-:Y:S01]  /*37e0*/  ISETP.NE.AND P5, PT, R143, RZ, PT ;  /* 0x000000ff8f00720c */ /* 0x000fe20003fa5270 */
[----:B------:R-:W-:Y:S01]  /*37f0*/  IMAD.U32 R0, R0, 0x10000, RZ ;  /* 0x0001000000007824 */ /* 0x000fe200078e00ff */
[----:B------:R-:W-:Y:S01]  /*3800*/  PRMT R40, R40, 0x7632, R40 ;  /* 0x0000763228287816 */ /* 0x000fe20000000028 */
[----:B------:R-:W-:Y:S01]  /*3810*/  FADD R51, R94, R51 ;  /* 0x000000335e337221 */ /* 0x000fe20000000000 */
[----:B------:R-:W-:Y:S01]  /*3820*/  FADD R53, R96, R53 ;  /* 0x0000003560357221 */ /* 0x000fe20000000000 */
[----:B------:R-:W-:Y:S01]  /*3830*/  FADD R46, R97, R46 ;  /* 0x0000002e612e7221 */ /* 0x000fe20000000000 */
[----:B------:R-:W-:Y:S01]  /*3840*/  VIADD R45, R75, 0x18000 ;  /* 0x000180004b2d7836 */ /* 0x000fe20000000000 */
[----:B------:R-:W-:Y:S01]  /*3850*/  F2FP.BF16.F32.PACK_AB R30, R17, R16 ;  /* 0x00000010111e723e */ /* 0x000fe200000010ff */
[----:B------:R-:W-:Y:S01]  /*3860*/  FADD R19, R19, R0 ;  /* 0x0000000013137221 */ /* 0x000fe20000000000 */
[C---:B------:R-:W-:Y:S01]  /*3870*/  IMAD.U32 R17, R26.reuse, 0x10000, RZ ;  /* 0x000100001a117824 */ /* 0x040fe200078e00ff */
[----:B------:R-:W-:Y:S01]  /*3880*/  PRMT R26, R26, 0x7632, R26 ;  /* 0x000076321a1a7816 */ /* 0x000fe2000000001a */
[----:B------:R-:W-:Y:S01]  /*3890*/  IMAD.U32 R40, R40, 0x10000, RZ ;  /* 0x0001000028287824 */ /* 0x000fe200078e00ff */
[----:B------:R-:W-:Y:S01]  /*38a0*/  PRMT R0, R27, 0x7632, R0 ;  /* 0x000076321b007816 */ /* 0x000fe20000000000 */
[----:B------:R-:W-:Y:S01]  /*38b0*/  IMAD.WIDE R44, R45, 0x2, R72 ;  /* 0x000000022d2c7825 */ /* 0x000fe200078e0248 */
[----:B------:R-:W-:-:S03]  /*38c0*/  F2FP.BF16.F32.PACK_AB R93, R48, R51 ;  /* 0x00000033305d723e */ /* 0x000fc600000010ff */
[----:B------:R-:W-:Y:S01]  /*38d0*/  FADD R23, R23, R20 ;  /* 0x0000001417177221 */ /* 0x000fe20000000000 */
[----:B------:R-:W-:Y:S01]  /*38e0*/  F2FP.BF16.F32.PACK_AB R94, R46, R53 ;  /* 0x000000352e5e723e */ /* 0x000fe200000010ff */
[----:B------:R-:W-:Y:S01]  /*38f0*/  FADD R40, R21, R40 ;  /* 0x0000002815287221 */ /* 0x000fe20000000000 */
[----:B------:R-:W-:Y:S02]  /*3900*/  IMAD.U32 R27, R27, 0x10000, RZ ;  /* 0x000100001b1b7824 */ /* 0x000fe400078e00ff */
[----:B------:R-:W-:Y:S02]  /*3910*/  IMAD.U32 R26, R26, 0x10000, RZ ;  /* 0x000100001a1a7824 */ /* 0x000fe400078e00ff */
[----:B------:R-:W-:Y:S01]  /*3920*/  IMAD.U32 R0, R0, 0x10000, RZ ;  /* 0x0001000000007824 */ /* 0x000fe200078e00ff */
[----:B------:R1:W-:Y:S01]  /*3930*/  @P5 STG.E.128 desc[UR30][R44.64], R92 ;  /* 0x0000005c2c005986 */ /* 0x0003e2000c101d1e */
[----:B------:R-:W-:Y:S02]  /*3940*/  IMAD.U32 R49, R42, 0x10000, RZ ;  /* 0x000100002a317824 */ /* 0x000fe400078e00ff */
[----:B------:R-:W-:Y:S01]  /*3950*/  FADD R8, R8, R17 ;  /* 0x0000001108087221 */ /* 0x000fe20000000000 */
[----:B------:R-:W-:Y:S01]  /*3960*/  FADD R10, R10, R27 ;  /* 0x0000001b0a0a7221 */ /* 0x000fe20000000000 */
[----:B------:R-:W-:Y:S01]  /*3970*/  FADD R9, R9, R26 ;  /* 0x0000001a09097221 */ /* 0x000fe20000000000 */
[----:B------:R-:W-:Y:S01]  /*3980*/  FADD R11, R11, R0 ;  /* 0x000000000b0b7221 */ /* 0x000fe20000000000 */
[----:B------:R-:W-:Y:S01]  /*3990*/  PRMT R42, R42, 0x7632, R42 ;  /* 0x000076322a2a7816 */ /* 0x000fe2000000002a */
[----:B------:R-:W-:-:S02]  /*39a0*/  IMAD.U32 R31, R31, 0x10000, RZ ;  /* 0x000100001f1f7824 */ /* 0x000fc400078e00ff */
[----:B------:R-:W-:Y:S02]  /*39b0*/  F2FP.BF16.F32.PACK_AB R26, R9, R8 ;  /* 0x00000008091a723e */ /* 0x000fe400000010ff */
[----:B------:R-:W-:Y:S02]  /*39c0*/  F2FP.BF16.F32.PACK_AB R27, R11, R10 ;  /* 0x0000000a0b1b723e */ /* 0x000fe400000010ff */
[----:B-1----:R-:W-:Y:S01]  /*39d0*/  F2FP.BF16.F32.PACK_AB R45, R23, R22 ;  /* 0x00000016172d723e */ /* 0x002fe200000010ff */
[C---:B------:R-:W-:Y:S01]  /*39e0*/  IMAD.U32 R23, R29.reuse, 0x10000, RZ ;  /* 0x000100001d177824 */ /* 0x040fe200078e00ff */
[----:B------:R-:W-:Y:S01]  /*39f0*/  F2FP.BF16.F32.PACK_AB R44, R40, R3 ;  /* 0x00000003282c723e */ /* 0x000fe200000010ff */
[----:B------:R-:W-:Y:S01]  /*3a00*/  IMAD.U32 R3, R28, 0x10000, RZ ;  /* 0x000100001c037824 */ /* 0x000fe200078e00ff */
[----:B------:R-:W-:Y:S01]  /*3a10*/  PRMT R29, R29, 0x7632, R29 ;  /* 0x000076321d1d7816 */ /* 0x000fe2000000001d */
[----:B------:R-:W-:Y:S01]  /*3a20*/  IMAD.U32 R42, R42, 0x10000, RZ ;  /* 0x000100002a2a7824 */ /* 0x000fe200078e00ff */
[----:B------:R-:W-:Y:S01]  /*3a30*/  PRMT R28, R28, 0x7632, R28 ;  /* 0x000076321c1c7816 */ /* 0x000fe2000000001c */
[----:B------:R-:W-:Y:S01]  /*3a40*/  FADD R3, R12, R3 ;  /* 0x000000030c037221 */ /* 0x000fe20000000000 */
[----:B------:R-:W1:Y:S01]  /*3a50*/  LDS.128 R8, [R2] ;  /* 0x0000000002087984 */ /* 0x000e620000000c00 */
[----:B------:R-:W-:Y:S01]  /*3a60*/  IMAD.U32 R12, R29, 0x10000, RZ ;  /* 0x000100001d0c7824 */ /* 0x000fe200078e00ff */
[----:B------:R-:W-:Y:S01]  /*3a70*/  ISETP.NE.AND P4, PT, R140, RZ, PT ;  /* 0x000000ff8c00720c */ /* 0x000fe20003f85270 */
[----:B------:R-:W-:Y:S01]  /*3a80*/  IMAD.U32 R28, R28, 0x10000, RZ ;  /* 0x000100001c1c7824 */ /* 0x000fe200078e00ff */
[----:B------:R-:W-:Y:S01]  /*3a90*/  ISETP.NE.AND P5, PT, R139, RZ, PT ;  /* 0x000000ff8b00720c */ /* 0x000fe20003fa5270 */
[----:B------:R-:W-:Y:S01]  /*3aa0*/  FADD R49, R88, R49 ;  /* 0x0000003158317221 */ /* 0x000fe20000000000 */
[----:B------:R-:W-:Y:S01]  /*3ab0*/  FADD R42, R89, R42 ;  /* 0x0000002a592a7221 */ /* 0x000fe20000000000 */
[----:B------:R-:W-:Y:S01]  /*3ac0*/  FADD R14, R14, R23 ;  /* 0x000000170e0e7221 */ /* 0x000fe20000000000 */
[----:B------:R-:W-:Y:S01]  /*3ad0*/  FADD R15, R15, R12 ;  /* 0x0000000c0f0f7221 */ /* 0x000fe20000000000 */
[----:B------:R-:W-:-:S02]  /*3ae0*/  VIADD R21, R75, 0x1e000 ;  /* 0x0001e0004b157836 */ /* 0x000fc40000000000 */
[----:B------:R-:W-:Y:S01]  /*3af0*/  FADD R18, R18, R31 ;  /* 0x0000001f12127221 */ /* 0x000fe20000000000 */
[----:B------:R-:W-:Y:S01]  /*3b00*/  FADD R28, R13, R28 ;  /* 0x0000001c0d1c7221 */ /* 0x000fe20000000000 */
[----:B------:R-:W-:Y:S01]  /*3b10*/  VIADD R13, R75, 0x24000 ;  /* 0x000240004b0d7836 */ /* 0x000fe20000000000 */
[----:B------:R-:W-:Y:S01]  /*3b20*/  F2FP.BF16.F32.PACK_AB R46, R42, R49 ;  /* 0x000000312a2e723e */ /* 0x000fe200000010ff */
[--C-:B------:R-:W-:Y:S01]  /*3b30*/  IMAD.WIDE R20, R21, 0x2, R72.reuse ;  /* 0x0000000215147825 */ /* 0x100fe200078e0248 */
[----:B------:R-:W-:Y:S02]  /*3b40*/  F2FP.BF16.F32.PACK_AB R29, R15, R14 ;  /* 0x0000000e0f1d723e */ /* 0x000fe400000010ff */
[----:B------:R-:W-:Y:S01]  /*3b50*/  F2FP.BF16.F32.PACK_AB R28, R28, R3 ;  /* 0x000000031c1c723e */ /* 0x000fe200000010ff */
[----:B------:R-:W-:Y:S01]  /*3b60*/  IMAD.WIDE R12, R13, 0x2, R72 ;  /* 0x000000020d0c7825 */ /* 0x000fe200078e0248 */
[----:B------:R-:W-:-:S03]  /*3b70*/  F2FP.BF16.F32.PACK_AB R31, R19, R18 ;  /* 0x00000012131f723e */ /* 0x000fc600000010ff */
[C---:B------:R-:W-:Y:S01]  /*3b80*/  IMAD.U32 R15, R25.reuse, 0x10000, RZ ;  /* 0x00010000190f7824 */ /* 0x040fe200078e00ff */
[----:B------:R-:W-:Y:S01]  /*3b90*/  @P4 STG.E.128 desc[UR30][R20.64], R44 ;  /* 0x0000002c14004986 */ /* 0x000fe2000c101d1e */
[C---:B------:R-:W-:Y:S01]  /*3ba0*/  IMAD.U32 R3, R24.reuse, 0x10000, RZ ;  /* 0x0001000018037824 */ /* 0x040fe200078e00ff */
[----:B------:R-:W-:Y:S01]  /*3bb0*/  PRMT R24, R24, 0x7632, R24 ;  /* 0x0000763218187816 */ /* 0x000fe20000000018 */
[----:B------:R-:W-:Y:S01]  /*3bc0*/  FADD R6, R6, R15 ;  /* 0x0000000f06067221 */ /* 0x000fe20000000000 */
[----:B------:R-:W-:Y:S01]  /*3bd0*/  @P5 STG.E.128 desc[UR30][R12.64], R28 ;  /* 0x0000001c0c005986 */ /* 0x000fe2000c101d1e */
[----:B------:R-:W-:-:S03]  /*3be0*/  PRMT R25, R25, 0x7632, R25 ;  /* 0x0000763219197816 */ /* 0x000fc60000000019 */
[----:B------:R-:W4:Y:S01]  /*3bf0*/  LDS.128 R12, [R2+0x10] ;  /* 0x00001000020c7984 */ /* 0x000f220000000c00 */
[----:B------:R-:W-:Y:S01]  /*3c00*/  FADD R3, R4, R3 ;  /* 0x0000000304037221 */ /* 0x000fe20000000000 */
[----:B------:R-:W-:Y:S01]  /*3c10*/  IMAD.U32 R24, R24, 0x10000, RZ ;  /* 0x0001000018187824 */ /* 0x000fe200078e00ff */
[----:B------:R-:W-:Y:S01]  /*3c20*/  ISETP.NE.AND P4, PT, R138, RZ, PT ;  /* 0x000000ff8a00720c */ /* 0x000fe20003f85270 */
[----:B------:R-:W-:Y:S02]  /*3c30*/  IMAD.U32 R4, R25, 0x10000, RZ ;  /* 0x0001000019047824 */ /* 0x000fe400078e00ff */
[----:B------:R-:W-:Y:S01]  /*3c40*/  FADD R24, R5, R24 ;  /* 0x0000001805187221 */ /* 0x000fe20000000000 */
[----:B------:R-:W-:Y:S02]  /*3c50*/  VIADD R5, R75, 0x2a000 ;  /* 0x0002a0004b057836 */ /* 0x000fe40000000000 */
[----:B------:R-:W-:Y:S01]  /*3c60*/  FADD R7, R7, R4 ;  /* 0x0000000407077221 */ /* 0x000fe20000000000 */
[----:B------:R-:W-:-:S02]  /*3c70*/  PRMT R0, R80, 0x7632, R0 ;  /* 0x0000763250007816 */ /* 0x000fc40000000000 */
[----:B------:R-:W-:Y:S01]  /*3c80*/  F2FP.BF16.F32.PACK_AB R24, R24, R3 ;  /* 0x000000031818723e */ /* 0x000fe200000010ff */
[----:B------:R-:W-:Y:S01]  /*3c90*/  IMAD.WIDE R4, R5, 0x2, R72 ;  /* 0x0000000205047825 */ /* 0x000fe200078e0248 */
[----:B------:R-:W-:Y:S02]  /*3ca0*/  F2FP.BF16.F32.PACK_AB R25, R7, R6 ;  /* 0x000000060719723e */ /* 0x000fe400000010ff */
[C---:B------:R-:W-:Y:S01]  /*3cb0*/  PRMT R3, R81.reuse, 0x7632, R3 ;  /* 0x0000763251037816 */ /* 0x040fe20000000003 */
[----:B------:R-:W-:Y:S02]  /*3cc0*/  IMAD.U32 R17, R80, 0x10000, RZ ;  /* 0x0001000050117824 */ /* 0x000fe400078e00ff */
[----:B------:R5:W-:Y:S01]  /*3cd0*/  @P4 STG.E.128 desc[UR30][R4.64], R24 ;  /* 0x0000001804004986 */ /* 0x000be2000c101d1e */
[----:B------:R-:W-:Y:S02]  /*3ce0*/  IMAD.U32 R81, R81, 0x10000, RZ ;  /* 0x0001000051517824 */ /* 0x000fe400078e00ff */
[----:B------:R-:W-:-:S02]  /*3cf0*/  IMAD.U32 R0, R0, 0x10000, RZ ;  /* 0x0001000000007824 */ /* 0x000fc400078e00ff */
[----:B-1----:R-:W-:Y:S01]  /*3d00*/  FADD R8, R8, R17 ;  /* 0x0000001108087221 */ /* 0x002fe20000000000 */
[----:B------:R-:W-:Y:S01]  /*3d10*/  FADD R10, R10, R81 ;  /* 0x000000510a0a7221 */ /* 0x000fe20000000000 */
[C---:B------:R-:W-:Y:S01]  /*3d20*/  PRMT R6, R82.reuse, 0x7632, R6 ;  /* 0x0000763252067816 */ /* 0x040fe20000000006 */
[----:B------:R-:W-:Y:S01]  /*3d30*/  FADD R9, R9, R0 ;  /* 0x0000000009097221 */ /* 0x000fe20000000000 */
[----:B------:R-:W-:Y:S01]  /*3d40*/  PRMT R7, R83, 0x7632, R7 ;  /* 0x0000763253077816 */ /* 0x000fe20000000007 */
[----:B------:R-:W-:Y:S01]  /*3d50*/  IMAD.U32 R19, R82, 0x10000, RZ ;  /* 0x0001000052137824 */ /* 0x000fe200078e00ff */
[----:B------:R-:W-:Y:S01]  /*3d60*/  ISETP.NE.AND P5, PT, R86, RZ, PT ;  /* 0x000000ff5600720c */ /* 0x000fe20003fa5270 */
[----:B------:R-:W-:Y:S01]  /*3d70*/  LDS.128 R24, [R2+0x2210] ;  /* 0x0022100002187984 */ /* 0x000fe20000000c00 */
[----:B-----5:R-:W-:-:S04]  /*3d80*/  IMAD.U32 R4, R3, 0x10000, RZ ;  /* 0x0001000003047824 */ /* 0x020fc800078e00ff */
[----:B------:R-:W-:Y:S01]  /*3d90*/  FADD R11, R11, R4 ;  /* 0x000000040b0b7221 */ /* 0x000fe20000000000 */
[----:B------:R-:W-:-:S04]  /*3da0*/  F2FP.BF16.F32.PACK_AB R28, R9, R8 ;  /* 0x00000008091c723e */ /* 0x000fc800000010ff */
[----:B------:R-:W-:Y:S02]  /*3db0*/  F2FP.BF16.F32.PACK_AB R29, R11, R10 ;  /* 0x0000000a0b1d723e */ /* 0x000fe400000010ff */
[----:B------:R-:W1:Y:S01]  /*3dc0*/  LDS.128 R8, [R2+0x1100] ;  /* 0x0011000002087984 */ /* 0x000e620000000c00 */
[----:B------:R-:W-:Y:S02]  /*3dd0*/  IMAD.U32 R83, R83, 0x10000, RZ ;  /* 0x0001000053537824 */ /* 0x000fe400078e00ff */
[----:B------:R-:W-:Y:S02]  /*3de0*/  IMAD.U32 R6, R6, 0x10000, RZ ;  /* 0x0001000006067824 */ /* 0x000fe400078e00ff */
[----:B------:R-:W-:Y:S02]  /*3df0*/  IMAD.U32 R0, R7, 0x10000, RZ ;  /* 0x0001000007007824 */ /* 0x000fe400078e00ff */
[----:B----4-:R-:W-:Y:S01]  /*3e00*/  FADD R12, R12, R19 ;  /* 0x000000130c0c7221 */ /* 0x010fe20000000000 */
[----:B------:R-:W-:Y:S01]  /*3e10*/  FADD R14, R14, R83 ;  /* 0x000000530e0e7221 */ /* 0x000fe20000000000 */
[----:B------:R-:W-:Y:S01]  /*3e20*/  FADD R13, R13, R6 ;  /* 0x000000060d0d7221 */ /* 0x000fe20000000000 */
[----:B------:R-:W-:Y:S01]  /*3e30*/  FADD R15, R15, R0 ;  /* 0x000000000f0f7221 */ /* 0x000fe20000000000 */
[----:B------:R-:W-:Y:S03]  /*3e40*/  LDS.128 R16, [R2+0x2200] ;  /* 0x0022000002107984 */ /* 0x000fe60000000c00 */
[----:B------:R-:W-:-:S02]  /*3e50*/  F2FP.BF16.F32.PACK_AB R30, R13, R12 ;  /* 0x0000000c0d1e723e */ /* 0x000fc400000010ff */
[----:B------:R-:W-:Y:S02]  /*3e60*/  F2FP.BF16.F32.PACK_AB R31, R15, R14 ;  /* 0x0000000e0f1f723e */ /* 0x000fe400000010ff */
[----:B------:R-:W4:Y:S01]  /*3e70*/  LDS.128 R12, [R2+0x1110] ;  /* 0x00111000020c7984 */ /* 0x000f220000000c00 */
[----:B------:R-:W-:Y:S02]  /*3e80*/  VIADD R5, R75, 0x30000 ;  /* 0x000300004b057836 */ /* 0x000fe40000000000 */
[----:B------:R-:W-:Y:S02]  /*3e90*/  IMAD.U32 R7, R76, 0x10000, RZ ;  /* 0x000100004c077824 */ /* 0x000fe400078e00ff */
[----:B------:R-:W-:-:S05]  /*3ea0*/  IMAD.WIDE R4, R5, 0x2, R72 ;  /* 0x0000000205047825 */ /* 0x000fca00078e0248 */
[----:B------:R1:W-:Y:S01]  /*3eb0*/  @P5 STG.E.128 desc[UR30][R4.64], R28 ;  /* 0x0000001c04005986 */ /* 0x0003e2000c101d1e */
[----:B------:R-:W-:Y:S02]  /*3ec0*/  PRMT R0, R76, 0x7632, R0 ;  /* 0x000076324c007816 */ /* 0x000fe40000000000 */
[C---:B------:R-:W-:Y:S01]  /*3ed0*/  PRMT R20, R78.reuse, 0x7632, R20 ;  /* 0x000076324e147816 */ /* 0x040fe20000000014 */
[----:B------:R-:W-:Y:S01]  /*3ee0*/  IMAD.U32 R23, R78, 0x10000, RZ ;  /* 0x000100004e177824 */ /* 0x000fe200078e00ff */
[----:B------:R-:W-:Y:S01]  /*3ef0*/  PRMT R21, R79, 0x7632, R21 ;  /* 0x000076324f157816 */ /* 0x000fe20000000015 */
[----:B------:R-:W-:Y:S02]  /*3f00*/  IMAD.U32 R0, R0, 0x10000, RZ ;  /* 0x0001000000007824 */ /* 0x000fe400078e00ff */
[----:B-1----:R-:W-:Y:S02]  /*3f10*/  FADD R28, R8, R7 ;  /* 0x00000007081c7221 */ /* 0x002fe40000000000 */
[----:B------:R-:W1:Y:S01]  /*3f20*/  LDS.128 R4, [R2+0x3300] ;  /* 0x0033000002047984 */ /* 0x000e620000000c00 */
[----:B------:R-:W-:-:S02]  /*3f30*/  IMAD.U32 R20, R20, 0x10000, RZ ;  /* 0x0001000014147824 */ /* 0x000fc400078e00ff */
[----:B------:R-:W-:Y:S01]  /*3f40*/  FADD R29, R9, R0 ;  /* 0x00000000091d7221 */ /* 0x000fe20000000000 */
[----:B------:R-:W-:Y:S01]  /*3f50*/  PRMT R3, R77, 0x7632, R3 ;  /* 0x000076324d037816 */ /* 0x000fe20000000003 */
[----:B------:R-:W-:Y:S02]  /*3f60*/  IMAD.U32 R0, R21, 0x10000, RZ ;  /* 0x0001000015007824 */ /* 0x000fe400078e00ff */
[----:B----4-:R-:W-:Y:S01]  /*3f70*/  FADD R31, R12, R23 ;  /* 0x000000170c1f7221 */ /* 0x010fe20000000000 */
[----:B------:R-:W-:Y:S02]  /*3f80*/  FADD R40, R13, R20 ;  /* 0x000000140d287221 */ /* 0x000fe40000000000 */
[----:B------:R-:W4:Y:S01]  /*3f90*/  LDS.128 R20, [R2+0x3310] ;  /* 0x0033100002147984 */ /* 0x000f220000000c00 */
[----:B------:R-:W-:Y:S02]  /*3fa0*/  IMAD.U32 R8, R3, 0x10000, RZ ;  /* 0x0001000003087824 */ /* 0x000fe400078e00ff */
[--C-:B------:R-:W-:Y:S01]  /*3fb0*/  FADD R42, R15, R0.reuse ;  /* 0x000000000f2a7221 */ /* 0x100fe20000000000 */
[C---:B---3--:R-:W-:Y:S01]  /*3fc0*/  IMAD.U32 R9, R68.reuse, 0x10000, RZ ;  /* 0x0001000044097824 */ /* 0x048fe200078e00ff */
[----:B------:R-:W-:Y:S01]  /*3fd0*/  PRMT R0, R68, 0x7632, R0 ;  /* 0x0000763244007816 */ /* 0x000fe20000000000 */
[----:B------:R-:W-:Y:S01]  /*3fe0*/  IMAD.U32 R77, R77, 0x10000, RZ ;  /* 0x000100004d4d7824 */ /* 0x000fe200078e00ff */
[----:B------:R-:W-:Y:S01]  /*3ff0*/  PRMT R3, R69, 0x7632, R3 ;  /* 0x0000763245037816 */ /* 0x000fe20000000003 */
[----:B------:R-:W-:-:S02]  /*4000*/  IMAD.U32 R79, R79, 0x10000, RZ ;  /* 0x000100004f4f7824 */ /* 0x000fc400078e00ff */
[----:B------:R-:W-:Y:S01]  /*4010*/  FADD R30, R11, R8 ;  /* 0x000000080b1e7221 */ /* 0x000fe20000000000 */
[----:B------:R-:W-:Y:S01]  /*4020*/  FADD R77, R10, R77 ;  /* 0x0000004d0a4d7221 */ /* 0x000fe20000000000 */
[----:B------:R-:W-:Y:S01]  /*4030*/  FADD R41, R16, R9 ;  /* 0x0000000910297221 */ /* 0x000fe20000000000 */
[----:B------:R-:W-:Y:S01]  /*4040*/  FADD R79, R14, R79 ;  /* 0x0000004f0e4f7221 */ /* 0x000fe20000000000 */
[----:B------:R-:W-:Y:S01]  /*4050*/  IMAD.U32 R69, R69, 0x10000, RZ ;  /* 0x0001000045457824 */ /* 0x000fe200078e00ff */
[----:B------:R-:W3:Y:S01]  /*4060*/  LDS.128 R8, [R2+0x4400] ;  /* 0x0044000002087984 */ /* 0x000ee20000000c00 */
[----:B------:R-:W-:Y:S02]  /*4070*/  IMAD.U32 R0, R0, 0x10000, RZ ;  /* 0x0001000000007824 */ /* 0x000fe400078e00ff */
[----:B------:R-:W-:Y:S01]  /*4080*/  IMAD.U32 R14, R3, 0x10000, RZ ;  /* 0x00010000030e7824 */ /* 0x000fe200078e00ff */
[----:B------:R-:W-:Y:S01]  /*4090*/  PRMT R13, R71, 0x7632, R13 ;  /* 0x00007632470d7816 */ /* 0x000fe2000000000d */
[----:B------:R-:W-:Y:S01]  /*40a0*/  FADD R69, R18, R69 ;  /* 0x0000004512457221 */ /* 0x000fe20000000000 */
[----:B------:R-:W-:Y:S01]  /*40b0*/  PRMT R12, R70, 0x7632, R12 ;  /* 0x00007632460c7816 */ /* 0x000fe2000000000c */
[----:B------:R-:W-:Y:S01]  /*40c0*/  FADD R44, R17, R0 ;  /* 0x00000000112c7221 */ /* 0x000fe20000000000 */
[----:B------:R-:W-:-:S02]  /*40d0*/  FADD R46, R19, R14 ;  /* 0x0000000e132e7221 */ /* 0x000fc40000000000 */
[----:B------:R-:W5:Y:S01]  /*40e0*/  LDS.128 R16, [R2+0x4410] ;  /* 0x0044100002107984 */ /* 0x000f620000000c00 */
[----:B------:R-:W-:Y:S02]  /*40f0*/  IMAD.U32 R0, R13, 0x10000, RZ ;  /* 0x000100000d007824 */ /* 0x000fe400078e00ff */
[----:B------:R-:W-:Y:S02]  /*4100*/  IMAD.U32 R15, R70, 0x10000, RZ ;  /* 0x00010000460f7824 */ /* 0x000fe400078e00ff */
[----:B------:R-:W-:Y:S02]  /*4110*/  IMAD.U32 R12, R12, 0x10000, RZ ;  /* 0x000100000c0c7824 */ /* 0x000fe400078e00ff */
[----:B------:R-:W-:Y:S02]  /*4120*/  IMAD.U32 R13, R64, 0x10000, RZ ;  /* 0x00010000400d7824 */ /* 0x000fe400078e00ff */
[----:B------:R-:W-:Y:S01]  /*4130*/  FADD R43, R24, R15 ;  /* 0x0000000f182b7221 */ /* 0x000fe20000000000 */
[----:B------:R-:W-:Y:S01]  /*4140*/  FADD R48, R25, R12 ;  /* 0x0000000c19307221 */ /* 0x000fe20000000000 */
[--C-:B------:R-:W-:Y:S01]  /*4150*/  FADD R50, R27, R0.reuse ;  /* 0x000000001b327221 */ /* 0x100fe20000000000 */
[----:B-1----:R-:W-:Y:S01]  /*4160*/  FADD R45, R4, R13 ;  /* 0x0000000d042d7221 */ /* 0x002fe20000000000 */
[----:B------:R-:W-:Y:S01]  /*4170*/  PRMT R0, R64, 0x7632, R0 ;  /* 0x0000763240007816 */ /* 0x000fe20000000000 */
[----:B------:R-:W1:Y:S01]  /*4180*/  LDS.128 R12, [R2+0x5500] ;  /* 0x00550000020c7984 */ /* 0x000e620000000c00 */
[----:B------:R-:W-:-:S02]  /*4190*/  PRMT R24, R66, 0x7632, R24 ;  /* 0x0000763242187816 */ /* 0x000fc40000000018 */
[----:B------:R-:W-:Y:S01]  /*41a0*/  PRMT R25, R67, 0x7632, R25 ;  /* 0x0000763243197816 */ /* 0x000fe20000000019 */
[----:B------:R-:W-:Y:S02]  /*41b0*/  IMAD.U32 R0, R0, 0x10000, RZ ;  /* 0x0001000000007824 */ /* 0x000fe400078e00ff */
[----:B------:R-:W-:Y:S02]  /*41c0*/  IMAD.U32 R27, R66, 0x10000, RZ ;  /* 0x00010000421b7824 */ /* 0x000fe400078e00ff */
[----:B------:R-:W-:Y:S01]  /*41d0*/  FADD R52, R5, R0 ;  /* 0x0000000005347221 */ /* 0x000fe20000000000 */
[----:B------:R-:W-:Y:S02]  /*41e0*/  IMAD.U32 R67, R67, 0x10000, RZ ;  /* 0x0001000043437824 */ /* 0x000fe400078e00ff */
[----:B------:R-:W-:Y:S02]  /*41f0*/  IMAD.U32 R24, R24, 0x10000, RZ ;  /* 0x0001000018187824 */ /* 0x000fe400078e00ff */
[----:B------:R-:W-:Y:S01]  /*4200*/  IMAD.U32 R0, R25, 0x10000, RZ ;  /* 0x0001000019007824 */ /* 0x000fe200078e00ff */
[----:B------:R-:W-:Y:S01]  /*4210*/  PRMT R3, R65, 0x7632, R3 ;  /* 0x0000763241037816 */ /* 0x000fe20000000003 */
[----:B----4-:R-:W-:Y:S01]  /*4220*/  FADD R47, R20, R27 ;  /* 0x0000001b142f7221 */ /* 0x010fe20000000000 */
[----:B------:R-:W-:Y:S01]  /*4230*/  FADD R67, R22, R67 ;  /* 0x0000004316437221 */ /* 0x000fe20000000000 */
[----:B------:R-:W-:Y:S01]  /*4240*/  FADD R64, R21, R24 ;  /* 0x0000001815407221 */ /* 0x000fe20000000000 */
[----:B------:R-:W-:-:S02]  /*4250*/  FADD R66, R23, R0 ;  /* 0x0000000017427221 */ /* 0x000fc40000000000 */
[----:B------:R-:W4:Y:S01]  /*4260*/  LDS.128 R20, [R2+0x5510] ;  /* 0x0055100002147984 */ /* 0x000f220000000c00 */
[----:B------:R-:W-:Y:S01]  /*4270*/  IMAD.U32 R4, R3, 0x10000, RZ ;  /* 0x0001000003047824 */ /* 0x000fe200078e00ff */
[C---:B------:R-:W-:Y:S01]  /*4280*/  PRMT R0, R60.reuse, 0x7632, R0 ;  /* 0x000076323c007816 */ /* 0x040fe20000000000 */
[----:B------:R-:W-:Y:S01]  /*4290*/  IMAD.U32 R5, R60, 0x10000, RZ ;  /* 0x000100003c057824 */ /* 0x000fe200078e00ff */
[C---:B------:R-:W-:Y:S01]  /*42a0*/  PRMT R24, R62.reuse, 0x7632, R24 ;  /* 0x000076323e187816 */ /* 0x040fe20000000018 */
[----:B------:R-:W-:Y:S02]  /*42b0*/  IMAD.U32 R65, R65, 0x10000, RZ ;  /* 0x0001000041417824 */ /* 0x000fe400078e00ff */
[----:B------:R-:W-:Y:S01]  /*42c0*/  FADD R54, R7, R4 ;  /* 0x0000000407367221 */ /* 0x000fe20000000000 */
[----:B------:R-:W-:Y:S01]  /*42d0*/  IMAD.U32 R27, R62, 0x10000, RZ ;  /* 0x000100003e1b7824 */ /* 0x000fe200078e00ff */
[----:B------:R-:W-:Y:S01]  /*42e0*/  PRMT R25, R63, 0x7632, R25 ;  /* 0x000076323f197816 */ /* 0x000fe20000000019 */
[----:B------:R-:W-:Y:S01]  /*42f0*/  FADD R65, R6, R65 ;  /* 0x0000004106417221 */ /* 0x000fe20000000000 */
[----:B------:R-:W-:-:S02]  /*4300*/  IMAD.U32 R0, R0, 0x10000, RZ ;  /* 0x0001000000007824 */ /* 0x000fc400078e00ff */
[----:B---3--:R-:W-:Y:S01]  /*4310*/  FADD R49, R8, R5 ;  /* 0x0000000508317221 */ /* 0x008fe20000000000 */
[----:B------:R-:W-:Y:S01]  /*4320*/  IMAD.U32 R24, R24, 0x10000, RZ ;  /* 0x0001000018187824 */ /* 0x000fe200078e00ff */
[----:B------:R-:W3:Y:S01]  /*4330*/  LDS.128 R4, [R2+0x6600] ;  /* 0x0066000002047984 */ /* 0x000ee20000000c00 */
[----:B------:R-:W-:Y:S02]  /*4340*/  IMAD.U32 R71, R71, 0x10000, RZ ;  /* 0x0001000047477824 */ /* 0x000fe400078e00ff */
[----:B------:R-:W-:Y:S01]  /*4350*/  FADD R60, R9, R0 ;  /* 0x00000000093c7221 */ /* 0x000fe20000000000 */
[----:B------:R-:W-:Y:S01]  /*4360*/  PRMT R3, R61, 0x7632, R3 ;  /* 0x000076323d037816 */ /* 0x000fe20000000003 */
[----:B------:R-:W-:Y:S02]  /*4370*/  IMAD.U32 R0, R25, 0x10000, RZ ;  /* 0x0001000019007824 */ /* 0x000fe400078e00ff */
[----:B------:R-:W-:Y:S01]  /*4380*/  FADD R71, R26, R71 ;  /* 0x000000471a477221 */ /* 0x000fe20000000000 */
[----:B-----5:R-:W-:Y:S01]  /*4390*/  FADD R51, R16, R27 ;  /* 0x0000001b10337221 */ /* 0x020fe20000000000 */
[----:B------:R-:W-:-:S02]  /*43a0*/  FADD R68, R17, R24 ;  /* 0x0000001811447221 */ /* 0x000fc40000000000 */
[----:B------:R-:W5:Y:S01]  /*43b0*/  LDS.128 R24, [R2+0x6610] ;  /* 0x0066100002187984 */ /* 0x000f620000000c00 */
[----:B------:R-:W-:Y:S02]  /*43c0*/  IMAD.U32 R8, R3, 0x10000, RZ ;  /* 0x0001000003087824 */ /* 0x000fe400078e00ff */
[--C-:B------:R-:W-:Y:S01]  /*43d0*/  FADD R70, R19, R0.reuse ;  /* 0x0000000013467221 */ /* 0x100fe20000000000 */
[C---:B------:R-:W-:Y:S01]  /*43e0*/  IMAD.U32 R9, R56.reuse, 0x10000, RZ ;  /* 0x0001000038097824 */ /* 0x040fe200078e00ff */
[----:B------:R-:W-:Y:S01]  /*43f0*/  PRMT R0, R56, 0x7632, R0 ;  /* 0x0000763238007816 */ /* 0x000fe20000000000 */
[----:B------:R-:W-:Y:S01]  /*4400*/  IMAD.U32 R61, R61, 0x10000, RZ ;  /* 0x000100003d3d7824 */ /* 0x000fe200078e00ff */
[----:B------:R-:W-:Y:S01]  /*4410*/  PRMT R3, R57, 0x7632, R3 ;  /* 0x0000763239037816 */ /* 0x000fe20000000003 */
[----:B------:R-:W-:Y:S02]  /*4420*/  IMAD.U32 R63, R63, 0x10000, RZ ;  /* 0x000100003f3f7824 */ /* 0x000fe400078e00ff */
[----:B------:R-:W-:Y:S01]  /*4430*/  FADD R62, R11, R8 ;  /* 0x000000080b3e7221 */ /* 0x000fe20000000000 */
[----:B------:R-:W-:Y:S01]  /*4440*/  FADD R61, R10, R61 ;  /* 0x0000003d0a3d7221 */ /* 0x000fe20000000000 */
[----:B-1----:R-:W-:Y:S01]  /*4450*/  FADD R53, R12, R9 ;  /* 0x000000090c357221 */ /* 0x002fe20000000000 */
[----:B------:R-:W-:Y:S01]  /*4460*/  FADD R63, R18, R63 ;  /* 0x0000003f123f7221 */ /* 0x000fe20000000000 */
[----:B------:R-:W-:Y:S01]  /*4470*/  IMAD.U32 R57, R57, 0x10000, RZ ;  /* 0x0001000039397824 */ /* 0x000fe200078e00ff */
[----:B------:R-:W1:Y:S01]  /*4480*/  LDS.128 R8, [R2+0x7700] ;  /* 0x0077000002087984 */ /* 0x000e620000000c00 */
[----:B------:R-:W-:-:S02]  /*4490*/  IMAD.U32 R0, R0, 0x10000, RZ ;  /* 0x0001000000007824 */ /* 0x000fc400078e00ff */
[----:B------:R-:W-:Y:S02]  /*44a0*/  IMAD.U32 R18, R3, 0x10000, RZ ;  /* 0x0001000003127824 */ /* 0x000fe400078e00ff */
[----:B------:R-:W-:Y:S01]  /*44b0*/  FADD R57, R14, R57 ;  /* 0x000000390e397221 */ /* 0x000fe20000000000 */
[----:B------:R-:W-:Y:S01]  /*44c0*/  FADD R56, R13, R0 ;  /* 0x000000000d387221 */ /* 0x000fe20000000000 */
[----:B------:R-:W-:Y:S01]  /*44d0*/  FADD R18, R15, R18 ;  /* 0x000000120f127221 */ /* 0x000fe20000000000 */
[----:B------:R-:W-:Y:S01]  /*44e0*/  PRMT R17, R59, 0x7632, R17 ;  /* 0x000076323b117816 */ /* 0x000fe20000000011 */
[----:B------:R2:W1:Y:S04]  /*44f0*/  LDS.128 R12, [R2+0x7710] ;  /* 0x00771000020c7984 */ /* 0x0004680000000c00 */
[----:B------:R-:W-:-:S04]  /*4500*/  IMAD.U32 R0, R17, 0x10000, RZ ;  /* 0x0001000011007824 */ /* 0x000fc800078e00ff */
[--C-:B----4-:R-:W-:Y:S01]  /*4510*/  FADD R23, R23, R0.reuse ;  /* 0x0000000017177221 */ /* 0x110fe20000000000 */
[----:B------:R-:W-:Y:S01]  /*4520*/  PRMT R0, R36, 0x7632, R0 ;  /* 0x0000763224007816 */ /* 0x000fe20000000000 */
[----:B------:R-:W-:Y:S01]  /*4530*/  IMAD.U32 R19, R58, 0x10000, RZ ;  /* 0x000100003a137824 */ /* 0x000fe200078e00ff */
[----:B------:R-:W-:-:S03]  /*4540*/  PRMT R17, R39, 0x7632, R17 ;  /* 0x0000763227117816 */ /* 0x000fc60000000011 */
[----:B------:R-:W-:Y:S02]  /*4550*/  IMAD.U32 R0, R0, 0x10000, RZ ;  /* 0x0001000000007824 */ /* 0x000fe400078e00ff */
[----:B------:R-:W-:Y:S01]  /*4560*/  FADD R20, R20, R19 ;  /* 0x0000001314147221 */ /* 0x000fe20000000000 */
[----:B------:R-:W-:Y:S01]  /*4570*/  PRMT R16, R58, 0x7632, R16 ;  /* 0x000076323a107816 */ /* 0x000fe20000000010 */
[----:B------:R-:W-:Y:S02]  /*4580*/  IMAD.U32 R19, R36, 0x10000, RZ ;  /* 0x0001000024137824 */ /* 0x000fe400078e00ff */
[----:B---3--:R-:W-:Y:S01]  /*4590*/  FADD R36, R5, R0 ;  /* 0x0000000005247221 */ /* 0x008fe20000000000 */
[----:B------:R-:W-:Y:S01]  /*45a0*/  PRMT R3, R37, 0x7632, R3 ;  /* 0x0000763225037816 */ /* 0x000fe20000000003 */
[----:B------:R-:W-:Y:S02]  /*45b0*/  IMAD.U32 R0, R17, 0x10000, RZ ;  /* 0x0001000011007824 */ /* 0x000fe400078e00ff */
[----:B------:R-:W-:-:S02]  /*45c0*/  IMAD.U32 R16, R16, 0x10000, RZ ;  /* 0x0001000010107824 */ /* 0x000fc400078e00ff */
[--C-:B-----5:R-:W-:Y:S01]  /*45d0*/  FADD R27, R27, R0.reuse ;  /* 0x000000001b1b7221 */ /* 0x120fe20000000000 */
[----:B--2---:R-:W-:Y:S01]  /*45e0*/  IMAD.U32 R2, R3, 0x10000, RZ ;  /* 0x0001000003027824 */ /* 0x004fe200078e00ff */
[----:B------:R-:W-:Y:S01]  /*45f0*/  PRMT R0, R32, 0x7632, R0 ;  /* 0x0000763220007816 */ /* 0x000fe20000000000 */
[--C-:B------:R-:W-:Y:S01]  /*4600*/  FADD R55, R21, R16.reuse ;  /* 0x0000001015377221 */ /* 0x100fe20000000000 */
[C---:B------:R-:W-:Y:S01]  /*4610*/  PRMT R16, R38.reuse, 0x7632, R16 ;  /* 0x0000763226107816 */ /* 0x040fe20000000010 */
[----:B------:R-:W-:Y:S02]  /*4620*/  IMAD.U32 R21, R38, 0x10000, RZ ;  /* 0x0001000026157824 */ /* 0x000fe400078e00ff */
[----:B------:R-:W-:Y:S01]  /*4630*/  FADD R19, R4, R19 ;  /* 0x0000001304137221 */ /* 0x000fe20000000000 */
[--C-:B------:R-:W-:Y:S01]  /*4640*/  FADD R38, R7, R2.reuse ;  /* 0x0000000207267221 */ /* 0x100fe20000000000 */
[----:B------:R-:W-:Y:S01]  /*4650*/  PRMT R2, R33, 0x7632, R2 ;  /* 0x0000763221027816 */ /* 0x000fe20000000002 */
[----:B------:R-:W-:Y:S01]  /*4660*/  IMAD.U32 R0, R0, 0x10000, RZ ;  /* 0x0001000000007824 */ /* 0x000fe200078e00ff */
[----:B------:R-:W-:-:S02]  /*4670*/  PRMT R3, R34, 0x7632, R3 ;  /* 0x0000763222037816 */ /* 0x000fc40000000003 */
[----:B------:R-:W-:Y:S01]  /*4680*/  PRMT R4, R35, 0x7632, R4 ;  /* 0x0000763223047816 */ /* 0x000fe20000000004 */
[----:B------:R-:W-:Y:S01]  /*4690*/  IMAD.U32 R5, R32, 0x10000, RZ ;  /* 0x0001000020057824 */ /* 0x000fe200078e00ff */
[----:B------:R-:W-:Y:S01]  /*46a0*/  ISETP.NE.AND P5, PT, R124, RZ, PT ;  /* 0x000000ff7c00720c */ /* 0x000fe20003fa5270 */
[----:B------:R-:W-:Y:S02]  /*46b0*/  IMAD.U32 R39, R39, 0x10000, RZ ;  /* 0x0001000027277824 */ /* 0x000fe400078e00ff */
[----:B-1----:R-:W-:Y:S01]  /*46c0*/  FADD R32, R9, R0 ;  /* 0x0000000009207221 */ /* 0x002fe20000000000 */
[----:B------:R-:W-:Y:S01]  /*46d0*/  IMAD.U32 R16, R16, 0x10000, RZ ;  /* 0x0001000010107824 */ /* 0x000fe200078e00ff */
[----:B------:R-:W-:Y:S01]  /*46e0*/  ISETP.NE.AND P4, PT, R126, RZ, PT ;  /* 0x000000ff7e00720c */ /* 0x000fe20003f85270 */
[----:B------:R-:W-:Y:S02]  /*46f0*/  IMAD.U32 R37, R37, 0x10000, RZ ;  /* 0x0001000025257824 */ /* 0x000fe400078e00ff */
[----:B------:R-:W-:-:S02]  /*4700*/  IMAD.U32 R7, R34, 0x10000, RZ ;  /* 0x0001000022077824 */ /* 0x000fc400078e00ff */
[----:B------:R-:W-:Y:S02]  /*4710*/  IMAD.U32 R2, R2, 0x10000, RZ ;  /* 0x0001000002027824 */ /* 0x000fe400078e00ff */
[----:B------:R-:W-:Y:S02]  /*4720*/  IMAD.U32 R0, R3, 0x10000, RZ ;  /* 0x0001000003007824 */ /* 0x000fe400078e00ff */
[----:B------:R-:W-:Y:S02]  /*4730*/  IMAD.U32 R4, R4, 0x10000, RZ ;  /* 0x0001000004047824 */ /* 0x000fe400078e00ff */
[----:B------:R-:W-:Y:S01]  /*4740*/  FADD R21, R24, R21 ;  /* 0x0000001518157221 */ /* 0x000fe20000000000 */
[----:B------:R-:W-:Y:S02]  /*4750*/  VIADD R3, R75, 0x36000 ;  /* 0x000360004b037836 */ /* 0x000fe40000000000 */
[----:B------:R-:W-:Y:S01]  /*4760*/  FADD R26, R26, R39 ;  /* 0x000000271a1a7221 */ /* 0x000fe20000000000 */
[----:B------:R-:W-:-:S02]  /*4770*/  IMAD.U32 R59, R59, 0x10000, RZ ;  /* 0x000100003b3b7824 */ /* 0x000fc400078e00ff */
[----:B------:R-:W-:Y:S01]  /*4780*/  FADD R24, R25, R16 ;  /* 0x0000001019187221 */ /* 0x000fe20000000000 */
[----:B------:R-:W-:Y:S01]  /*4790*/  FADD R37, R6, R37 ;  /* 0x0000002506257221 */ /* 0x000fe20000000000 */
[----:B------:R-:W-:Y:S02]  /*47a0*/  IMAD.U32 R33, R33, 0x10000, RZ ;  /* 0x0001000021217824 */ /* 0x000fe400078e00ff */
[----:B------:R-:W-:Y:S01]  /*47b0*/  FADD R25, R8, R5 ;  /* 0x0000000508197221 */ /* 0x000fe20000000000 */
[----:B------:R-:W-:Y:S01]  /*47c0*/  FADD R34, R11, R2 ;  /* 0x000000020b227221 */ /* 0x000fe20000000000 */
[----:B------:R-:W-:Y:S01]  /*47d0*/  FADD R39, R12, R7 ;  /* 0x000000070c277221 */ /* 0x000fe20000000000 */
[----:B------:R-:W-:Y:S01]  /*47e0*/  FADD R58, R15, R4 ;  /* 0x000000040f3a7221 */ /* 0x000fe20000000000 */
[----:B------:R-:W-:Y:S02]  /*47f0*/  VIADD R9, R75, 0x3c000 ;  /* 0x0003c0004b097836 */ /* 0x000fe40000000000 */
[----:B------:R-:W-:Y:S01]  /*4800*/  FADD R0, R13, R0 ;  /* 0x000000000d007221 */ /* 0x000fe20000000000 */
[----:B------:R-:W-:Y:S01]  /*4810*/  F2FP.BF16.F32.PACK_AB R4, R29, R28 ;  /* 0x0000001c1d04723e */ /* 0x000fe200000010ff */
[----:B------:R-:W-:Y:S01]  /*4820*/  VIADD R11, R75, 0x42000 ;  /* 0x000420004b0b7836 */ /* 0x000fe20000000000 */
[----:B------:R-:W-:Y:S01]  /*4830*/  F2FP.BF16.F32.PACK_AB R5, R30, R77 ;  /* 0x0000004d1e05723e */ /* 0x000fe200000010ff */
[----:B------:R-:W-:Y:S01]  /*4840*/  IMAD.WIDE R2, R3, 0x2, R72 ;  /* 0x0000000203027825 */ /* 0x000fe200078e0248 */
[----:B------:R-:W-:-:S03]  /*4850*/  F2FP.BF16.F32.PACK_AB R6, R40, R31 ;  /* 0x0000001f2806723e */ /* 0x000fc600000010ff */
[----:B------:R-:W-:Y:S01]  /*4860*/  FADD R22, R22, R59 ;  /* 0x0000003b16167221 */ /* 0x000fe20000000000 */
[----:B------:R-:W-:Y:S01]  /*4870*/  F2FP.BF16.F32.PACK_AB R7, R42, R79 ;  /* 0x0000004f2a07723e */ /* 0x000fe200000010ff */
[----:B------:R-:W-:Y:S02]  /*4880*/  IMAD.U32 R35, R35, 0x10000, RZ ;  /* 0x0001000023237824 */ /* 0x000fe400078e00ff */
[C---:B------:R-:W-:Y:S02]  /*4890*/  VIADD R13, R75.reuse, 0x48000 ;  /* 0x000480004b0d7836 */ /* 0x040fe40000000000 */
[----:B------:R-:W-:Y:S01]  /*48a0*/  FADD R33, R10, R33 ;  /* 0x000000210a217221 */ /* 0x000fe20000000000 */
[C---:B------:R-:W-:Y:S01]  /*48b0*/  VIADD R15, R75.reuse, 0x4e000 ;  /* 0x0004e0004b0f7836 */ /* 0x040fe20000000000 */
[----:B------:R-:W-:Y:S01]  /*48c0*/  F2FP.BF16.F32.PACK_AB R28, R44, R41 ;  /* 0x000000292c1c723e */ /* 0x000fe200000010ff */
[----:B------:R-:W-:Y:S01]  /*48d0*/  VIADD R17, R75, 0x54000 ;  /* 0x000540004b117836 */ /* 0x000fe20000000000 */
[----:B------:R-:W-:Y:S01]  /*48e0*/  F2FP.BF16.F32.PACK_AB R29, R46, R69 ;  /* 0x000000452e1d723e */ /* 0x000fe200000010ff */
[----:B------:R-:W-:Y:S01]  /*48f0*/  IMAD.WIDE R8, R9, 0x2, R72 ;  /* 0x0000000209087825 */ /* 0x000fe200078e0248 */
[----:B------:R-:W-:-:S02]  /*4900*/  F2FP.BF16.F32.PACK_AB R30, R48, R43 ;  /* 0x0000002b301e723e */ /* 0x000fc400000010ff */
[----:B------:R-:W-:Y:S01]  /*4910*/  F2FP.BF16.F32.PACK_AB R31, R50, R71 ;  /* 0x00000047321f723e */ /* 0x000fe200000010ff */
[----:B------:R-:W-:Y:S01]  /*4920*/  IMAD.WIDE R10, R11, 0x2, R72 ;  /* 0x000000020b0a7825 */ /* 0x000fe200078e0248 */
[----:B------:R-:W-:-:S03]  /*4930*/  F2FP.BF16.F32.PACK_AB R40, R52, R45 ;  /* 0x0000002d3428723e */ /* 0x000fc600000010ff */
[----:B------:R-:W-:Y:S01]  /*4940*/  FADD R35, R14, R35 ;  /* 0x000000230e237221 */ /* 0x000fe20000000000 */
[----:B------:R-:W-:Y:S01]  /*4950*/  F2FP.BF16.F32.PACK_AB R41, R54, R65 ;  /* 0x000000413629723e */ /* 0x000fe200000010ff */
[--C-:B------:R-:W-:Y:S01]  /*4960*/  IMAD.WIDE R12, R13, 0x2, R72.reuse ;  /* 0x000000020d0c7825 */ /* 0x100fe200078e0248 */
[----:B------:R-:W-:Y:S01]  /*4970*/  F2FP.BF16.F32.PACK_AB R42, R64, R47 ;  /* 0x0000002f402a723e */ /* 0x000fe200000010ff */
[----:B------:R1:W-:Y:S01]  /*4980*/  @P5 STG.E.128 desc[UR30][R2.64], R4 ;  /* 0x0000000402005986 */ /* 0x0003e2000c101d1e */
[----:B------:R-:W-:Y:S02]  /*4990*/  F2FP.BF16.F32.PACK_AB R43, R66, R67 ;  /* 0x00000043422b723e */ /* 0x000fe400000010ff */
[----:B------:R-:W-:Y:S01]  /*49a0*/  F2FP.BF16.F32.PACK_AB R61, R62, R61 ;  /* 0x0000003d3e3d723e */ /* 0x000fe200000010ff */
[----:B------:R-:W-:Y:S01]  /*49b0*/  IMAD.WIDE R14, R15, 0x2, R72 ;  /* 0x000000020f0e7825 */ /* 0x000fe200078e0248 */
[----:B------:R-:W-:Y:S02]  /*49c0*/  F2FP.BF16.F32.PACK_AB R60, R60, R49 ;  /* 0x000000313c3c723e */ /* 0x000fe400000010ff */
[----:B------:R-:W-:-:S02]  /*49d0*/  F2FP.BF16.F32.PACK_AB R62, R68, R51 ;  /* 0x00000033443e723e */ /* 0x000fc400000010ff */
[----:B------:R-:W-:Y:S01]  /*49e0*/  F2FP.BF16.F32.PACK_AB R63, R70, R63 ;  /* 0x0000003f463f723e */ /* 0x000fe200000010ff */
[----:B------:R-:W-:Y:S01]  /*49f0*/  IMAD.WIDE R16, R17, 0x2, R72 ;  /* 0x0000000211107825 */ /* 0x000fe200078e0248 */
[----:B------:R-:W-:Y:S01]  /*4a00*/  F2FP.BF16.F32.PACK_AB R44, R36, R19 ;  /* 0x00000013242c723e */ /* 0x000fe200000010ff */
[----:B------:R2:W-:Y:S01]  /*4a10*/  @P4 STG.E.128 desc[UR30][R8.64], R28 ;  /* 0x0000001c08004986 */ /* 0x0005e2000c101d1e */
[----:B------:R-:W-:Y:S02]  /*4a20*/  F2FP.BF16.F32.PACK_AB R45, R38, R37 ;  /* 0x00000025262d723e */ /* 0x000fe400000010ff */
[----:B------:R-:W-:Y:S02]  /*4a30*/  F2FP.BF16.F32.PACK_AB R46, R24, R21 ;  /* 0x00000015182e723e */ /* 0x000fe400000010ff */
[----:B------:R-:W-:Y:S02]  /*4a40*/  F2FP.BF16.F32.PACK_AB R47, R27, R26 ;  /* 0x0000001a1b2f723e */ /* 0x000fe400000010ff */
[----:B-1----:R-:W-:-:S02]  /*4a50*/  F2FP.BF16.F32.PACK_AB R4, R56, R53 ;  /* 0x000000353804723e */ /* 0x002fc400000010ff */
[----:B------:R-:W-:Y:S02]  /*4a60*/  F2FP.BF16.F32.PACK_AB R5, R18, R57 ;  /* 0x000000391205723e */ /* 0x000fe400000010ff */
[----:B------:R-:W-:Y:S02]  /*4a70*/  F2FP.BF16.F32.PACK_AB R6, R55, R20 ;  /* 0x000000143706723e */ /* 0x000fe400000010ff */
[----:B------:R-:W-:Y:S01]  /*4a80*/  F2FP.BF16.F32.PACK_AB R7, R23, R22 ;  /* 0x000000161707723e */ /* 0x000fe200000010ff */
[----:B------:R2:W-:Y:S01]  /*4a90*/  @P3 STG.E.128 desc[UR30][R10.64], R40 ;  /* 0x000000280a003986 */ /* 0x0005e2000c101d1e */
[----:B------:R-:W-:-:S03]  /*4aa0*/  VIADD R75, R75, 0x5a000 ;  /* 0x0005a0004b4b7836 */ /* 0x000fc60000000000 */
[----:B------:R2:W-:Y:S01]  /*4ab0*/  @P2 STG.E.128 desc[UR30][R12.64], R60 ;  /* 0x0000003c0c002986 */ /* 0x0005e2000c101d1e */
[----:B------:R-:W-:-:S03]  /*4ac0*/  F2FP.BF16.F32.PACK_AB R33, R34, R33 ;  /* 0x000000212221723e */ /* 0x000fc600000010ff */
[----:B------:R2:W-:Y:S01]  /*4ad0*/  @P1 STG.E.128 desc[UR30][R14.64], R4 ;  /* 0x000000040e001986 */ /* 0x0005e2000c101d1e */
[----:B------:R-:W-:-:S03]  /*4ae0*/  IMAD.WIDE R72, R75, 0x2, R72 ;  /* 0x000000024b487825 */ /* 0x000fc600078e0248 */
[----:B------:R2:W-:Y:S01]  /*4af0*/  @P0 STG.E.128 desc[UR30][R16.64], R44 ;  /* 0x0000002c10000986 */ /* 0x0005e2000c101d1e */
[----:B------:R-:W-:Y:S02]  /*4b00*/  F2FP.BF16.F32.PACK_AB R32, R32, R25 ;  /* 0x000000192020723e */ /* 0x000fe400000010ff */
[----:B------:R-:W-:Y:S02]  /*4b10*/  F2FP.BF16.F32.PACK_AB R34, R0, R39 ;  /* 0x000000270022723e */ /* 0x000fe400000010ff */
[----:B------:R-:W-:Y:S01]  /*4b20*/  F2FP.BF16.F32.PACK_AB R35, R58, R35 ;  /* 0x000000233a23723e */ /* 0x000fe200000010ff */
[----:B------:R-:W-:Y:S06]  /*4b30*/  @!P6 EXIT ;  /* 0x000000000000e94d */ /* 0x000fec0003800000 */
[----:B------:R-:W-:Y:S01]  /*4b40*/  STG.E.128 desc[UR30][R72.64], R32 ;  /* 0x0000002048007986 */ /* 0x000fe2000c101d1e */
[----:B------:R-:W-:Y:S05]  /*4b50*/  EXIT ;  /* 0x000000000000794d */ /* 0x000fea0003800000 */
.L_x_1:
[----:B------:R-:W-:-:S00]  /*4b60*/  BRA `(.L_x_1) ;  /* 0xfffffffc00fc7947 */ /* 0x000fc0000383ffff */
[----:B------:R-:W-:-:S00]  /*4b70*/  NOP ;  /* 0x0000000000007918 */ /* 0x000fc00000000000 */
        /* <DEDUP_REMOVED lines=8> */
.L_x_2:


//--------------------- .nv.shared.triton_mm      --------------------------
	.section	.nv.shared.triton_mm,"aw",@nobits
	.sectionflags	@""
	.align	16
	.zero		1024


//--------------------- .nv.constant0.triton_mm   --------------------------
	.section	.nv.constant0.triton_mm,"a",@progbits
	.sectionflags	@""
	.align	4
.nv.constant0.triton_mm:
	.zero		568
